	.target	sm_86

	.elftype	@"ET_EXEC"


//--------------------- .note.nv.tkinfo           --------------------------
	.section	.note.nv.tkinfo,"",@"SHT_NOTE"
	.sectionflags	@"SHF_NOTE_NV_TKINFO"
	.tkinfo
        /*0018*/ 	.word	0x00000002
        /*0030*/ 	.string	""
        /*0030*/ 	.string	"ptxas"
        /*0030*/ 	.string	"Cuda compilation tools, release 13.1, V13.1.80"
        /*0030*/ 	.string	"Build cuda_13.1.r13.1/compiler.36836380_0"
        /*0030*/ 	.string	"-v  -arch sm_86 "



//--------------------- .note.nv.cuinfo           --------------------------
	.section	.note.nv.cuinfo,"",@"SHT_NOTE"
	.sectionflags	@"SHF_NOTE_NV_CUINFO"
        /*0018*/ 	.short	0x0002
        /*001a*/ 	.short	0x0050
        /*001c*/ 	.short	0x0083
	.zero		2


//--------------------- .nv.info                  --------------------------
	.section	.nv.info,"",@"SHT_CUDA_INFO"
	.align	4


	//----- nvinfo : EIATTR_REGCOUNT
	.align		4
        /*0000*/ 	.byte	0x04, 0x2f
        /*0002*/ 	.short	(.L_1 - .L_0)
	.align		4
.L_0:
        /*0004*/ 	.word	index@(gemm_mma_kernel)
        /*0008*/ 	.word	0x00000070


	//----- nvinfo : EIATTR_FRAME_SIZE
	.align		4
.L_1:
        /*000c*/ 	.byte	0x04, 0x11
        /*000e*/ 	.short	(.L_3 - .L_2)
	.align		4
.L_2:
        /*0010*/ 	.word	index@(gemm_mma_kernel)
        /*0014*/ 	.word	0x00000000


	//----- nvinfo : EIATTR_MIN_STACK_SIZE
	.align		4
.L_3:
        /*0018*/ 	.byte	0x04, 0x12
        /*001a*/ 	.short	(.L_5 - .L_4)
	.align		4
.L_4:
        /*001c*/ 	.word	index@(gemm_mma_kernel)
        /*0020*/ 	.word	0x00000000
.L_5:


//--------------------- .nv.info.gemm_mma_kernel  --------------------------
	.section	.nv.info.gemm_mma_kernel,"",@"SHT_CUDA_INFO"
	.sectionflags	@""
	.align	4


	//----- nvinfo : EIATTR_CUDA_API_VERSION
	.align		4
        /*0000*/ 	.byte	0x04, 0x37
        /*0002*/ 	.short	(.L_7 - .L_6)
.L_6:
        /*0004*/ 	.word	0x00000083


	//----- nvinfo : EIATTR_SW2861232_WAR
	.align		4
.L_7:
        /*0008*/ 	.byte	0x01, 0x35
	.zero		2


	//----- nvinfo : EIATTR_PARAM_CBANK
	.align		4
        /*000c*/ 	.byte	0x04, 0x0a
        /*000e*/ 	.short	(.L_9 - .L_8)
	.align		4
.L_8:
        /*0010*/ 	.word	index@(.nv.constant0.gemm_mma_kernel)
        /*0014*/ 	.short	0x0160
        /*0016*/ 	.short	0x0024


	//----- nvinfo : EIATTR_CBANK_PARAM_SIZE
	.align		4
.L_9:
        /*0018*/ 	.byte	0x03, 0x19
        /*001a*/ 	.short	0x0024


	//----- nvinfo : EIATTR_KPARAM_INFO
	.align		4
        /*001c*/ 	.byte	0x04, 0x17
        /*001e*/ 	.short	(.L_11 - .L_10)
.L_10:
        /*0020*/ 	.word	0x00000000
        /*0024*/ 	.short	0x0005
        /*0026*/ 	.short	0x0020
        /*0028*/ 	.byte	0x00, 0xf0, 0x11, 0x00


	//----- nvinfo : EIATTR_KPARAM_INFO
	.align		4
.L_11:
        /*002c*/ 	.byte	0x04, 0x17
        /*002e*/ 	.short	(.L_13 - .L_12)
.L_12:
        /*0030*/ 	.word	0x00000000
        /*0034*/ 	.short	0x0004
        /*0036*/ 	.short	0x001c
        /*0038*/ 	.byte	0x00, 0xf0, 0x11, 0x00


	//----- nvinfo : EIATTR_KPARAM_INFO
	.align		4
.L_13:
        /*003c*/ 	.byte	0x04, 0x17
        /*003e*/ 	.short	(.L_15 - .L_14)
.L_14:
        /*0040*/ 	.word	0x00000000
        /*0044*/ 	.short	0x0003
        /*0046*/ 	.short	0x0018
        /*0048*/ 	.byte	0x00, 0xf0, 0x11, 0x00


	//----- nvinfo : EIATTR_KPARAM_INFO
	.align		4
.L_15:
        /*004c*/ 	.byte	0x04, 0x17
        /*004e*/ 	.short	(.L_17 - .L_16)
.L_16:
        /*0050*/ 	.word	0x00000000
        /*0054*/ 	.short	0x0002
        /*0056*/ 	.short	0x0010
        /*0058*/ 	.byte	0x00, 0xf0, 0x21, 0x00


	//----- nvinfo : EIATTR_KPARAM_INFO
	.align		4
.L_17:
        /*005c*/ 	.byte	0x04, 0x17
        /*005e*/ 	.short	(.L_19 - .L_18)
.L_18:
        /*0060*/ 	.word	0x00000000
        /*0064*/ 	.short	0x0001
        /*0066*/ 	.short	0x0008
        /*0068*/ 	.byte	0x00, 0xf0, 0x21, 0x00


	//----- nvinfo : EIATTR_KPARAM_INFO
	.align		4
.L_19:
        /*006c*/ 	.byte	0x04, 0x17
        /*006e*/ 	.short	(.L_21 - .L_20)
.L_20:
        /*0070*/ 	.word	0x00000000
        /*0074*/ 	.short	0x0000
        /*0076*/ 	.short	0x0000
        /*0078*/ 	.byte	0x00, 0xf0, 0x21, 0x00


	//----- nvinfo : EIATTR_WMMA_USED
	.align		4
.L_21:
        /*007c*/ 	.byte	0x01, 0x2b
	.zero		2


	//----- nvinfo : EIATTR_MAXREG_COUNT
	.align		4
        /*0080*/ 	.byte	0x03, 0x1b
        /*0082*/ 	.short	0x00ff


	//----- nvinfo : EIATTR_NUM_BARRIERS
	.align		4
        /*0084*/ 	.byte	0x02, 0x4c
        /*0086*/ 	.byte	0x01
	.zero		1


	//----- nvinfo : EIATTR_MERCURY_ISA_VERSION
	.align		4
        /*0088*/ 	.byte	0x03, 0x5f
        /*008a*/ 	.short	0x0000


	//----- nvinfo : EIATTR_EXIT_INSTR_OFFSETS
	.align		4
        /*008c*/ 	.byte	0x04, 0x1c
        /*008e*/ 	.short	(.L_23 - .L_22)


	//   ....[0]....
.L_22:
        /*0090*/ 	.word	0x000036b0


	//   ....[1]....
        /*0094*/ 	.word	0x000040b0


	//   ....[2]....
        /*0098*/ 	.word	0x000041f0


	//----- nvinfo : EIATTR_MAX_THREADS
	.align		4
.L_23:
        /*009c*/ 	.byte	0x04, 0x05
        /*009e*/ 	.short	(.L_25 - .L_24)
.L_24:
        /*00a0*/ 	.word	0x00000100
        /*00a4*/ 	.word	0x00000001
        /*00a8*/ 	.word	0x00000001


	//----- nvinfo : EIATTR_CRS_STACK_SIZE
	.align		4
.L_25:
        /*00ac*/ 	.byte	0x04, 0x1e
        /*00ae*/ 	.short	(.L_27 - .L_26)
.L_26:
        /*00b0*/ 	.word	0x00000000
.L_27:


//--------------------- .nv.callgraph             --------------------------
	.section	.nv.callgraph,"",@"SHT_CUDA_CALLGRAPH"
	.align	4
	.sectionentsize	8
	.align		4
        /*0000*/ 	.word	0x00000000
	.align		4
        /*0004*/ 	.word	0xffffffff
	.align		4
        /*0008*/ 	.word	0x00000000
	.align		4
        /*000c*/ 	.word	0xfffffffe
	.align		4
        /*0010*/ 	.word	0x00000000
	.align		4
        /*0014*/ 	.word	0xfffffffd
	.align		4
        /*0018*/ 	.word	0x00000000
	.align		4
        /*001c*/ 	.word	0xfffffffc


//--------------------- .nv.rel.action            --------------------------
	.section	.nv.rel.action,"",@"SHT_CUDA_RELOCINFO"
	.align	8
	.sectionentsize	8
        /*0000*/ 	.byte	0x73, 0x00, 0x00, 0x00, 0x00, 0x00, 0x00, 0x00, 0x00, 0x00, 0x00, 0x11, 0x25, 0x00, 0x05, 0x36


//--------------------- .nv.constant0.gemm_mma_kernel --------------------------
	.section	.nv.constant0.gemm_mma_kernel,"a",@progbits
	.sectionflags	@""
	.align	4
.nv.constant0.gemm_mma_kernel:
	.zero		388


//--------------------- .text.gemm_mma_kernel     --------------------------
	.section	.text.gemm_mma_kernel,"ax",@progbits
	.sectioninfo	@"SHI_REGISTERS=112"
	.align	128
        .global         gemm_mma_kernel
        .type           gemm_mma_kernel,@function
        .size           gemm_mma_kernel,(.L_x_58 - gemm_mma_kernel)
        .other          gemm_mma_kernel,@"STO_CUDA_ENTRY STV_DEFAULT"
gemm_mma_kernel:
.text.gemm_mma_kernel:
[----:B------:R-:W-:Y:S02]  /*0000*/  IMAD.MOV.U32 R1, RZ, RZ, c[0x0][0x28] ;  /* 0x00000a00ff017624 */ /* 0x000fe400078e00ff */
[----:B------:R-:W1:Y:S01]  /*0010*/  S2R R0, SR_TID.X ;  /* 0x0000000000007919 */ /* 0x000e620000002100 */
[----:B------:R-:W-:Y:S01]  /*0020*/  ULDC.64 UR4, c[0x0][0x118] ;  /* 0x0000460000047ab9 */ /* 0x000fe20000000a00 */
[----:B------:R-:W-:Y:S01]  /*0030*/  BSSY B0, `(.L_x_0) ;  /* 0x0000125000007945 */ /* 0x000fe20003800000 */
[----:B------:R-:W-:Y:S01]  /*0040*/  IMAD.MOV.U32 R91, RZ, RZ, RZ ;  /* 0x000000ffff5b7224 */ /* 0x000fe200078e00ff */
[----:B------:R-:W2:Y:S01]  /*0050*/  S2R R109, SR_CTAID.X ;  /* 0x00000000006d7919 */ /* 0x000ea20000002500 */
[----:B------:R-:W-:Y:S02]  /*0060*/  IMAD.MOV.U32 R89, RZ, RZ, RZ ;  /* 0x000000ffff597224 */ /* 0x000fe400078e00ff */
[----:B------:R-:W-:Y:S01]  /*0070*/  IMAD.MOV.U32 R101, RZ, RZ, RZ ;  /* 0x000000ffff657224 */ /* 0x000fe200078e00ff */
[----:B------:R-:W3:Y:S01]  /*0080*/  S2R R108, SR_CTAID.Y ;  /* 0x00000000006c7919 */ /* 0x000ee20000002600 */
[----:B------:R-:W-:Y:S02]  /*0090*/  IMAD.MOV.U32 R97, RZ, RZ, RZ ;  /* 0x000000ffff617224 */ /* 0x000fe400078e00ff */
[----:B------:R-:W-:-:S02]  /*00a0*/  IMAD.MOV.U32 R93, RZ, RZ, RZ ;  /* 0x000000ffff5d7224 */ /* 0x000fc400078e00ff */
[----:B------:R-:W-:Y:S02]  /*00b0*/  IMAD.MOV.U32 R85, RZ, RZ, RZ ;  /* 0x000000ffff557224 */ /* 0x000fe400078e00ff */
[----:B------:R-:W-:Y:S02]  /*00c0*/  IMAD.MOV.U32 R81, RZ, RZ, RZ ;  /* 0x000000ffff517224 */ /* 0x000fe400078e00ff */
[----:B------:R-:W-:Y:S01]  /*00d0*/  IMAD.MOV.U32 R17, RZ, RZ, RZ ;  /* 0x000000ffff117224 */ /* 0x000fe200078e00ff */
[----:B-1----:R-:W-:Y:S02]  /*00e0*/  ISETP.GT.AND P0, PT, R0, 0x1f, PT ;  /* 0x0000001f0000780c */ /* 0x002fe40003f04270 */
[----:B------:R-:W-:Y:S01]  /*00f0*/  SHF.R.S32.HI R3, RZ, 0x1f, R0 ;  /* 0x0000001fff037819 */ /* 0x000fe20000011400 */
[----:B--2---:R-:W-:-:S03]  /*0100*/  IMAD.SHL.U32 R109, R109, 0x80, RZ ;  /* 0x000000806d6d7824 */ /* 0x004fc600078e00ff */
[----:B------:R-:W-:Y:S01]  /*0110*/  LEA.HI R107, R3, R0, RZ, 0x5 ;  /* 0x00000000036b7211 */ /* 0x000fe200078f28ff */
[----:B---3--:R-:W-:-:S03]  /*0120*/  IMAD.SHL.U32 R108, R108, 0x80, RZ ;  /* 0x000000806c6c7824 */ /* 0x008fc600078e00ff */
[----:B------:R-:W-:-:S03]  /*0130*/  LEA.HI.SX32 R107, R107, 0xffffffff, 0x1b ;  /* 0xffffffff6b6b7811 */ /* 0x000fc600078fdaff */
[----:B------:R-:W-:Y:S05]  /*0140*/  @P0 BRA `(.L_x_1) ;  /* 0x0000113000000947 */ /* 0x000fea0003800000 */
[----:B------:R-:W-:-:S05]  /*0150*/  IMAD.MOV.U32 R2, RZ, RZ, c[0x0][0x180] ;  /* 0x00006000ff027624 */ /* 0x000fca00078e00ff */
[----:B------:R-:W-:-:S13]  /*0160*/  ISETP.GE.AND P0, PT, R2, 0x1, PT ;  /* 0x000000010200780c */ /* 0x000fda0003f06270 */
[----:B------:R-:W-:Y:S05]  /*0170*/  @!P0 BRA `(.L_x_2) ;  /* 0x000010f000008947 */ /* 0x000fea0003800000 */
[----:B------:R-:W-:Y:S01]  /*0180*/  IADD3 R11, -R0, 0x1ff, RZ ;  /* 0x000001ff000b7810 */ /* 0x000fe20007ffe1ff */
[----:B------:R-:W-:Y:S01]  /*0190*/  BSSY B1, `(.L_x_3) ;  /* 0x0000024000017945 */ /* 0x000fe20003800000 */
[----:B------:R-:W-:Y:S02]  /*01a0*/  IMAD.MOV.U32 R10, RZ, RZ, R0 ;  /* 0x000000ffff0a7224 */ /* 0x000fe400078e0000 */
[----:B------:R-:W-:-:S04]  /*01b0*/  LEA.HI R2, R11, 0x1, RZ, 0x1b ;  /* 0x000000010b027811 */ /* 0x000fc800078fd8ff */
[----:B------:R-:W-:-:S13]  /*01c0*/  LOP3.LUT P0, R2, R2, 0x3, RZ, 0xc0, !PT ;  /* 0x0000000302027812 */ /* 0x000fda000780c0ff */
[----:B------:R-:W-:Y:S05]  /*01d0*/  @!P0 BRA `(.L_x_4) ;  /* 0x000001f000008947 */ /* 0x000fea0003800000 */
[----:B------:R-:W-:-:S04]  /*01e0*/  IMAD.MOV.U32 R10, RZ, RZ, R0 ;  /* 0x000000ffff0a7224 */ /* 0x000fc800078e0000 */
.L_x_7:
[----:B-1----:R-:W-:Y:S01]  /*01f0*/  IMAD.SHL.U32 R4, R10, 0x8, RZ ;  /* 0x000000080a047824 */ /* 0x002fe200078e00ff */
[----:B------:R-:W-:Y:S01]  /*0200*/  SHF.R.S32.HI R7, RZ, 0x1f, R10 ;  /* 0x0000001fff077819 */ /* 0x000fe2000001140a */
[----:B------:R-:W-:Y:S01]  /*0210*/  BSSY B2, `(.L_x_5) ;  /* 0x0000019000027945 */ /* 0x000fe20003800000 */
[----:B------:R-:W-:Y:S02]  /*0220*/  IADD3 R2, R2, -0x1, RZ ;  /* 0xffffffff02027810 */ /* 0x000fe40007ffe0ff */
[----:B------:R-:W-:Y:S02]  /*0230*/  SHF.R.S32.HI R5, RZ, 0x1f, R4 ;  /* 0x0000001fff057819 */ /* 0x000fe40000011404 */
[----:B------:R-:W-:Y:S02]  /*0240*/  LEA.HI R7, R7, R10, RZ, 0x2 ;  /* 0x0000000a07077211 */ /* 0x000fe400078f10ff */
[----:B------:R-:W-:Y:S02]  /*0250*/  LEA.HI R5, R5, R4, RZ, 0x5 ;  /* 0x0000000405057211 */ /* 0x000fe400078f28ff */
[----:B------:R-:W-:-:S02]  /*0260*/  SHF.R.S32.HI R6, RZ, 0x2, R7 ;  /* 0x00000002ff067819 */ /* 0x000fc40000011407 */
[----:B------:R-:W-:Y:S02]  /*0270*/  LOP3.LUT R5, R5, 0xffffffe0, RZ, 0xc0, !PT ;  /* 0xffffffe005057812 */ /* 0x000fe400078ec0ff */
[----:B------:R-:W-:-:S03]  /*0280*/  ISETP.NE.AND P1, PT, R2, RZ, PT ;  /* 0x000000ff0200720c */ /* 0x000fc60003f25270 */
[----:B------:R-:W-:Y:S02]  /*0290*/  IMAD.IADD R9, R4, 0x1, -R5 ;  /* 0x0000000104097824 */ /* 0x000fe400078e0a05 */
[----:B------:R-:W-:-:S03]  /*02a0*/  IMAD.IADD R4, R108, 0x1, R6 ;  /* 0x000000016c047824 */ /* 0x000fc600078e0206 */
[----:B------:R-:W-:-:S04]  /*02b0*/  ISETP.GE.AND P0, PT, R9, c[0x0][0x180], PT ;  /* 0x0000600009007a0c */ /* 0x000fc80003f06270 */
[----:B------:R-:W-:-:S13]  /*02c0*/  ISETP.GE.OR P0, PT, R4, c[0x0][0x178], P0 ;  /* 0x00005e0004007a0c */ /* 0x000fda0000706670 */
[----:B------:R-:W-:Y:S05]  /*02d0*/  @P0 BRA `(.L_x_6) ;  /* 0x000000c000000947 */ /* 0x000fea0003800000 */
[----:B------:R-:W-:Y:S01]  /*02e0*/  IMAD R4, R4, c[0x0][0x180], RZ ;  /* 0x0000600004047a24 */ /* 0x000fe200078e02ff */
[--C-:B------:R-:W-:Y:S01]  /*02f0*/  SHF.R.S32.HI R5, RZ, 0x1f, R9.reuse ;  /* 0x0000001fff057819 */ /* 0x100fe20000011409 */
[----:B------:R-:W-:-:S03]  /*0300*/  IMAD R6, R6, 0x28, R9 ;  /* 0x0000002806067824 */ /* 0x000fc600078e0209 */
[----:B------:R-:W-:-:S04]  /*0310*/  IADD3 R7, P0, R9, R4, RZ ;  /* 0x0000000409077210 */ /* 0x000fc80007f1e0ff */
[----:B------:R-:W-:Y:S02]  /*0320*/  LEA.HI.X.SX32 R8, R4, R5, 0x1, P0 ;  /* 0x0000000504087211 */ /* 0x000fe400000f0eff */
[----:B------:R-:W-:-:S04]  /*0330*/  LEA R4, P0, R7, c[0x0][0x160], 0x1 ;  /* 0x0000580007047a11 */ /* 0x000fc800078008ff */
[----:B------:R-:W-:Y:S01]  /*0340*/  LEA.HI.X R5, R7, c[0x0][0x164], R8, 0x1, P0 ;  /* 0x0000590007057a11 */ /* 0x000fe200000f0c08 */
[----:B------:R-:W-:-:S05]  /*0350*/  IMAD.SHL.U32 R7, R6, 0x2, RZ ;  /* 0x0000000206077824 */ /* 0x000fca00078e00ff */
[----:B------:R-:W-:Y:S01]  /*0360*/  @!PT LDS RZ, [RZ] ;  /* 0x00000000fffff984 */ /* 0x000fe20000000800 */
[----:B------:R-:W-:Y:S01]  /*0370*/  @!PT LDS RZ, [RZ] ;  /* 0x00000000fffff984 */ /* 0x000fe20000000800 */
[----:B------:R-:W-:Y:S01]  /*0380*/  @!PT LDS RZ, [RZ] ;  /* 0x00000000fffff984 */ /* 0x000fe20000000800 */
[----:B------:R1:W-:Y:S03]  /*0390*/  LDGSTS.E.128 [R7+0x80], [R4.64] ;  /* 0x0008000004077fae */ /* 0x0003e6000b921c44 */
.L_x_6:
[----:B------:R-:W-:Y:S05]  /*03a0*/  BSYNC B2 ;  /* 0x0000000000027941 */ /* 0x000fea0003800000 */
.L_x_5:
[----:B------:R-:W-:Y:S01]  /*03b0*/  IADD3 R10, R10, 0x20, RZ ;  /* 0x000000200a0a7810 */ /* 0x000fe20007ffe0ff */
[----:B------:R-:W-:Y:S05]  /*03c0*/  @P1 BRA `(.L_x_7) ;  /* 0xfffffe2000001947 */ /* 0x000fea000383ffff */
.L_x_4:
[----:B------:R-:W-:Y:S05]  /*03d0*/  BSYNC B1 ;  /* 0x0000000000017941 */ /* 0x000fea0003800000 */
.L_x_3:
[----:B------:R-:W-:Y:S01]  /*03e0*/  ISETP.GE.U32.AND P0, PT, R11, 0x60, PT ;  /* 0x000000600b00780c */ /* 0x000fe20003f06070 */
[----:B------:R-:W-:-:S12]  /*03f0*/  BSSY B1, `(.L_x_8) ;  /* 0x000005e000017945 */ /* 0x000fd80003800000 */
[----:B------:R-:W-:Y:S05]  /*0400*/  @!P0 BRA `(.L_x_9) ;  /* 0x000005c000008947 */ /* 0x000fea0003800000 */
.L_x_12:
[C---:B-1----:R-:W-:Y:S01]  /*0410*/  IADD3 R4, R10.reuse, 0x20, RZ ;  /* 0x000000200a047810 */ /* 0x042fe20007ffe0ff */
[C---:B------:R-:W-:Y:S01]  /*0420*/  IMAD.SHL.U32 R2, R10.reuse, 0x8, RZ ;  /* 0x000000080a027824 */ /* 0x040fe200078e00ff */
[----:B------:R-:W-:Y:S01]  /*0430*/  IADD3 R8, R10, 0x40, RZ ;  /* 0x000000400a087810 */ /* 0x000fe20007ffe0ff */
[----:B------:R-:W-:Y:S01]  /*0440*/  BSSY B2, `(.L_x_10) ;  /* 0x0000057000027945 */ /* 0x000fe20003800000 */
[----:B------:R-:W-:Y:S02]  /*0450*/  SHF.R.S32.HI R7, RZ, 0x1f, R4 ;  /* 0x0000001fff077819 */ /* 0x000fe40000011404 */
[----:B------:R-:W-:Y:S01]  /*0460*/  SHF.R.S32.HI R9, RZ, 0x1f, R8 ;  /* 0x0000001fff097819 */ /* 0x000fe20000011408 */
[----:B------:R-:W-:Y:S01]  /*0470*/  IMAD.SHL.U32 R11, R8, 0x8, RZ ;  /* 0x00000008080b7824 */ /* 0x000fe200078e00ff */
[----:B------:R-:W-:Y:S01]  /*0480*/  LEA.HI R6, R7, R4, RZ, 0x2 ;  /* 0x0000000407067211 */ /* 0x000fe200078f10ff */
[----:B------:R-:W-:Y:S01]  /*0490*/  IMAD.SHL.U32 R4, R4, 0x8, RZ ;  /* 0x0000000804047824 */ /* 0x000fe200078e00ff */
[----:B------:R-:W-:-:S02]  /*04a0*/  SHF.R.S32.HI R5, RZ, 0x1f, R2 ;  /* 0x0000001fff057819 */ /* 0x000fc40000011402 */
[----:B------:R-:W-:Y:S02]  /*04b0*/  SHF.R.S32.HI R12, RZ, 0x1f, R11 ;  /* 0x0000001fff0c7819 */ /* 0x000fe4000001140b */
[----:B------:R-:W-:Y:S02]  /*04c0*/  LEA.HI R8, R9, R8, RZ, 0x2 ;  /* 0x0000000809087211 */ /* 0x000fe400078f10ff */
[----:B------:R-:W-:Y:S02]  /*04d0*/  SHF.R.S32.HI R9, RZ, 0x1f, R4 ;  /* 0x0000001fff097819 */ /* 0x000fe40000011404 */
[----:B------:R-:W-:Y:S02]  /*04e0*/  LEA.HI R5, R5, R2, RZ, 0x5 ;  /* 0x0000000205057211 */ /* 0x000fe400078f28ff */
[----:B------:R-:W-:Y:S02]  /*04f0*/  SHF.R.S32.HI R7, RZ, 0x1f, R10 ;  /* 0x0000001fff077819 */ /* 0x000fe4000001140a */
[----:B------:R-:W-:-:S02]  /*0500*/  LEA.HI R12, R12, R11, RZ, 0x5 ;  /* 0x0000000b0c0c7211 */ /* 0x000fc400078f28ff */
[----:B------:R-:W-:Y:S02]  /*0510*/  LEA.HI R9, R9, R4, RZ, 0x5 ;  /* 0x0000000409097211 */ /* 0x000fe400078f28ff */
[----:B------:R-:W-:Y:S02]  /*0520*/  LOP3.LUT R5, R5, 0xffffffe0, RZ, 0xc0, !PT ;  /* 0xffffffe005057812 */ /* 0x000fe400078ec0ff */
[----:B------:R-:W-:Y:S02]  /*0530*/  LEA.HI R7, R7, R10, RZ, 0x2 ;  /* 0x0000000a07077211 */ /* 0x000fe400078f10ff */
[----:B------:R-:W-:Y:S01]  /*0540*/  LOP3.LUT R12, R12, 0xffffffe0, RZ, 0xc0, !PT ;  /* 0xffffffe00c0c7812 */ /* 0x000fe200078ec0ff */
[----:B------:R-:W-:Y:S01]  /*0550*/  IMAD.IADD R15, R2, 0x1, -R5 ;  /* 0x00000001020f7824 */ /* 0x000fe200078e0a05 */
[----:B------:R-:W-:Y:S02]  /*0560*/  LOP3.LUT R9, R9, 0xffffffe0, RZ, 0xc0, !PT ;  /* 0xffffffe009097812 */ /* 0x000fe400078ec0ff */
[----:B------:R-:W-:Y:S01]  /*0570*/  SHF.R.S32.HI R14, RZ, 0x2, R7 ;  /* 0x00000002ff0e7819 */ /* 0x000fe20000011407 */
[----:B------:R-:W-:Y:S01]  /*0580*/  IMAD.IADD R18, R11, 0x1, -R12 ;  /* 0x000000010b127824 */ /* 0x000fe200078e0a0c */
[----:B------:R-:W-:Y:S01]  /*0590*/  IADD3 R2, R10, 0x60, RZ ;  /* 0x000000600a027810 */ /* 0x000fe20007ffe0ff */
[----:B------:R-:W-:Y:S01]  /*05a0*/  IMAD.IADD R16, R4, 0x1, -R9 ;  /* 0x0000000104107824 */ /* 0x000fe200078e0a09 */
[----:B------:R-:W-:Y:S01]  /*05b0*/  SHF.R.S32.HI R11, RZ, 0x2, R6 ;  /* 0x00000002ff0b7819 */ /* 0x000fe20000011406 */
[----:B------:R-:W-:Y:S01]  /*05c0*/  IMAD.IADD R9, R108, 0x1, R14 ;  /* 0x000000016c097824 */ /* 0x000fe200078e020e */
[----:B------:R-:W-:Y:S01]  /*05d0*/  SHF.R.S32.HI R19, RZ, 0x2, R8 ;  /* 0x00000002ff137819 */ /* 0x000fe20000011408 */
[----:B------:R-:W-:Y:S01]  /*05e0*/  IMAD.SHL.U32 R7, R2, 0x8, RZ ;  /* 0x0000000802077824 */ /* 0x000fe200078e00ff */
[----:B------:R-:W-:Y:S01]  /*05f0*/  ISETP.GE.AND P1, PT, R15, c[0x0][0x180], PT ;  /* 0x000060000f007a0c */ /* 0x000fe20003f26270 */
[----:B------:R-:W-:Y:S01]  /*0600*/  IMAD.IADD R8, R108, 0x1, R11 ;  /* 0x000000016c087824 */ /* 0x000fe200078e020b */
[----:B------:R-:W-:Y:S01]  /*0610*/  ISETP.GE.AND P0, PT, R16, c[0x0][0x180], PT ;  /* 0x0000600010007a0c */ /* 0x000fe20003f06270 */
[----:B------:R-:W-:Y:S01]  /*0620*/  IMAD.IADD R12, R108, 0x1, R19 ;  /* 0x000000016c0c7824 */ /* 0x000fe200078e0213 */
[----:B------:R-:W-:-:S02]  /*0630*/  ISETP.GE.AND P2, PT, R18, c[0x0][0x180], PT ;  /* 0x0000600012007a0c */ /* 0x000fc40003f46270 */
[----:B------:R-:W-:Y:S02]  /*0640*/  ISETP.GE.OR P1, PT, R9, c[0x0][0x178], P1 ;  /* 0x00005e0009007a0c */ /* 0x000fe40000f26670 */
[----:B------:R-:W-:Y:S02]  /*0650*/  SHF.R.S32.HI R4, RZ, 0x1f, R7 ;  /* 0x0000001fff047819 */ /* 0x000fe40000011407 */
[----:B------:R-:W-:Y:S02]  /*0660*/  ISETP.GE.OR P0, PT, R8, c[0x0][0x178], P0 ;  /* 0x00005e0008007a0c */ /* 0x000fe40000706670 */
[----:B------:R-:W-:Y:S02]  /*0670*/  ISETP.GE.OR P2, PT, R12, c[0x0][0x178], P2 ;  /* 0x00005e000c007a0c */ /* 0x000fe40001746670 */
[----:B------:R-:W-:Y:S02]  /*0680*/  LEA.HI R4, R4, R7, RZ, 0x5 ;  /* 0x0000000704047211 */ /* 0x000fe400078f28ff */
[----:B------:R-:W-:-:S02]  /*0690*/  SHF.R.S32.HI R5, RZ, 0x1f, R2 ;  /* 0x0000001fff057819 */ /* 0x000fc40000011402 */
[----:B------:R-:W-:Y:S01]  /*06a0*/  LOP3.LUT R6, R4, 0xffffffe0, RZ, 0xc0, !PT ;  /* 0xffffffe004067812 */ /* 0x000fe200078ec0ff */
[----:B------:R-:W-:Y:S01]  /*06b0*/  @!P1 IMAD R4, R9, c[0x0][0x180], RZ ;  /* 0x0000600009049a24 */ /* 0x000fe200078e02ff */
[----:B------:R-:W-:Y:S01]  /*06c0*/  LEA.HI R13, R5, R2, RZ, 0x2 ;  /* 0x00000002050d7211 */ /* 0x000fe200078f10ff */
[--C-:B------:R-:W-:Y:S02]  /*06d0*/  @!P1 IMAD R2, R14, 0x28, R15.reuse ;  /* 0x000000280e029824 */ /* 0x100fe400078e020f */
[----:B------:R-:W-:Y:S01]  /*06e0*/  IMAD.IADD R20, R7, 0x1, -R6 ;  /* 0x0000000107147824 */ /* 0x000fe200078e0a06 */
[----:B------:R-:W-:Y:S01]  /*06f0*/  @!P1 SHF.R.S32.HI R7, RZ, 0x1f, R15 ;  /* 0x0000001fff079819 */ /* 0x000fe2000001140f */
[----:B------:R-:W-:Y:S01]  /*0700*/  @!P0 IMAD R5, R8, c[0x0][0x180], RZ ;  /* 0x0000600008058a24 */ /* 0x000fe200078e02ff */
[----:B------:R-:W-:Y:S01]  /*0710*/  @!P1 IADD3 R15, P3, R15, R4, RZ ;  /* 0x000000040f0f9210 */ /* 0x000fe20007f7e0ff */
[----:B------:R-:W-:Y:S01]  /*0720*/  @!P2 IMAD R6, R12, c[0x0][0x180], RZ ;  /* 0x000060000c06aa24 */ /* 0x000fe200078e02ff */
[--C-:B------:R-:W-:Y:S01]  /*0730*/  @!P0 SHF.R.S32.HI R8, RZ, 0x1f, R16.reuse ;  /* 0x0000001fff088819 */ /* 0x100fe20000011410 */
[----:B------:R-:W-:Y:S01]  /*0740*/  @!P0 IMAD R11, R11, 0x28, R16 ;  /* 0x000000280b0b8824 */ /* 0x000fe200078e0210 */
[----:B------:R-:W-:Y:S01]  /*0750*/  @!P0 IADD3 R16, P4, R16, R5, RZ ;  /* 0x0000000510108210 */ /* 0x000fe20007f9e0ff */
[--C-:B------:R-:W-:Y:S01]  /*0760*/  @!P2 IMAD R12, R19, 0x28, R18.reuse ;  /* 0x00000028130ca824 */ /* 0x100fe200078e0212 */
[----:B------:R-:W-:Y:S01]  /*0770*/  @!P2 SHF.R.S32.HI R9, RZ, 0x1f, R18 ;  /* 0x0000001fff09a819 */ /* 0x000fe20000011412 */
[----:B------:R-:W-:Y:S01]  /*0780*/  @!P0 IMAD.SHL.U32 R11, R11, 0x2, RZ ;  /* 0x000000020b0b8824 */ /* 0x000fe200078e00ff */
[----:B------:R-:W-:-:S02]  /*0790*/  @!P2 IADD3 R14, P5, R18, R6, RZ ;  /* 0x00000006120ea210 */ /* 0x000fc40007fbe0ff */
[----:B------:R-:W-:Y:S02]  /*07a0*/  @!P1 LEA.HI.X.SX32 R18, R4, R7, 0x1, P3 ;  /* 0x0000000704129211 */ /* 0x000fe400018f0eff */
[----:B------:R-:W-:Y:S02]  /*07b0*/  @!P1 LEA R4, P3, R15, c[0x0][0x160], 0x1 ;  /* 0x000058000f049a11 */ /* 0x000fe400078608ff */
[----:B------:R-:W-:Y:S02]  /*07c0*/  @!P0 LEA.HI.X.SX32 R7, R5, R8, 0x1, P4 ;  /* 0x0000000805078211 */ /* 0x000fe400020f0eff */
[----:B------:R-:W-:Y:S02]  /*07d0*/  @!P2 LEA.HI.X.SX32 R9, R6, R9, 0x1, P5 ;  /* 0x000000090609a211 */ /* 0x000fe400028f0eff */
[----:B------:R-:W-:Y:S02]  /*07e0*/  @!P0 LEA R6, P4, R16, c[0x0][0x160], 0x1 ;  /* 0x0000580010068a11 */ /* 0x000fe400078808ff */
[----:B------:R-:W-:-:S02]  /*07f0*/  @!P2 LEA R8, P5, R14, c[0x0][0x160], 0x1 ;  /* 0x000058000e08aa11 */ /* 0x000fc400078a08ff */
[----:B------:R-:W-:Y:S01]  /*0800*/  @!P1 LEA.HI.X R5, R15, c[0x0][0x164], R18, 0x1, P3 ;  /* 0x000059000f059a11 */ /* 0x000fe200018f0c12 */
[----:B------:R-:W-:Y:S01]  /*0810*/  @!P1 IMAD.SHL.U32 R15, R2, 0x2, RZ ;  /* 0x00000002020f9824 */ /* 0x000fe200078e00ff */
[----:B------:R-:W-:Y:S02]  /*0820*/  @!P0 LEA.HI.X R7, R16, c[0x0][0x164], R7, 0x1, P4 ;  /* 0x0000590010078a11 */ /* 0x000fe400020f0c07 */
[----:B------:R-:W-:Y:S01]  /*0830*/  SHF.R.S32.HI R19, RZ, 0x2, R13 ;  /* 0x00000002ff137819 */ /* 0x000fe2000001140d */
[----:B------:R-:W-:Y:S01]  /*0840*/  @!P2 IMAD.SHL.U32 R13, R12, 0x2, RZ ;  /* 0x000000020c0da824 */ /* 0x000fe200078e00ff */
[----:B------:R-:W-:Y:S01]  /*0850*/  @!P2 LEA.HI.X R9, R14, c[0x0][0x164], R9, 0x1, P5 ;  /* 0x000059000e09aa11 */ /* 0x000fe200028f0c09 */
[----:B------:R-:W-:Y:S01]  /*0860*/  @!PT LDS RZ, [RZ] ;  /* 0x00000000fffff984 */ /* 0x000fe20000000800 */
[----:B------:R-:W-:Y:S01]  /*0870*/  @!PT LDS RZ, [RZ] ;  /* 0x00000000fffff984 */ /* 0x000fe20000000800 */
[----:B------:R-:W-:Y:S01]  /*0880*/  @!PT LDS RZ, [RZ] ;  /* 0x00000000fffff984 */ /* 0x000fe20000000800 */
[----:B------:R1:W-:Y:S01]  /*0890*/  @!P1 LDGSTS.E.128 [R15+0x80], [R4.64] ;  /* 0x00080000040f9fae */ /* 0x0003e2000b921c44 */
[----:B------:R-:W-:Y:S01]  /*08a0*/  ISETP.GE.AND P1, PT, R20, c[0x0][0x180], PT ;  /* 0x0000600014007a0c */ /* 0x000fe20003f26270 */
[----:B------:R-:W-:Y:S02]  /*08b0*/  IMAD.IADD R2, R108, 0x1, R19 ;  /* 0x000000016c027824 */ /* 0x000fe400078e0213 */
[----:B------:R1:W-:Y:S01]  /*08c0*/  @!P0 LDGSTS.E.128 [R11+0x80], [R6.64] ;  /* 0x00080000060b8fae */ /* 0x0003e2000b921c44 */
[----:B------:R-:W-:-:S02]  /*08d0*/  ISETP.GE.AND P0, PT, R10, 0x180, PT ;  /* 0x000001800a00780c */ /* 0x000fc40003f06270 */
[----:B------:R-:W-:Y:S01]  /*08e0*/  ISETP.GE.OR P1, PT, R2, c[0x0][0x178], P1 ;  /* 0x00005e0002007a0c */ /* 0x000fe20000f26670 */
[----:B------:R1:W-:Y:S01]  /*08f0*/  @!P2 LDGSTS.E.128 [R13+0x80], [R8.64] ;  /* 0x00080000080dafae */ /* 0x0003e2000b921c44 */
[----:B------:R-:W-:-:S11]  /*0900*/  IADD3 R10, R10, 0x80, RZ ;  /* 0x000000800a0a7810 */ /* 0x000fd60007ffe0ff */
[----:B------:R-:W-:Y:S05]  /*0910*/  @P1 BRA `(.L_x_11) ;  /* 0x0000009000001947 */ /* 0x000fea0003800000 */
[----:B-1----:R-:W-:Y:S01]  /*0920*/  IMAD R4, R2, c[0x0][0x180], RZ ;  /* 0x0000600002047a24 */ /* 0x002fe200078e02ff */
[--C-:B------:R-:W-:Y:S01]  /*0930*/  SHF.R.S32.HI R5, RZ, 0x1f, R20.reuse ;  /* 0x0000001fff057819 */ /* 0x100fe20000011414 */
[----:B------:R-:W-:-:S03]  /*0940*/  IMAD R2, R19, 0x28, R20 ;  /* 0x0000002813027824 */ /* 0x000fc600078e0214 */
[----:B------:R-:W-:Y:S01]  /*0950*/  IADD3 R6, P1, R20, R4, RZ ;  /* 0x0000000414067210 */ /* 0x000fe20007f3e0ff */
[----:B------:R-:W-:-:S03]  /*0960*/  IMAD.SHL.U32 R7, R2, 0x2, RZ ;  /* 0x0000000202077824 */ /* 0x000fc600078e00ff */
[----:B------:R-:W-:Y:S02]  /*0970*/  LEA.HI.X.SX32 R5, R4, R5, 0x1, P1 ;  /* 0x0000000504057211 */ /* 0x000fe400008f0eff */
[----:B------:R-:W-:-:S04]  /*0980*/  LEA R4, P1, R6, c[0x0][0x160], 0x1 ;  /* 0x0000580006047a11 */ /* 0x000fc800078208ff */
[----:B------:R-:W-:-:S05]  /*0990*/  LEA.HI.X R5, R6, c[0x0][0x164], R5, 0x1, P1 ;  /* 0x0000590006057a11 */ /* 0x000fca00008f0c05 */
[----:B------:R1:W-:Y:S04]  /*09a0*/  LDGSTS.E.128 [R7+0x80], [R4.64] ;  /* 0x0008000004077fae */ /* 0x0003e8000b921c44 */
.L_x_11:
[----:B-1----:R-:W-:Y:S05]  /*09b0*/  BSYNC B2 ;  /* 0x0000000000027941 */ /* 0x002fea0003800000 */
.L_x_10:
[----:B------:R-:W-:Y:S05]  /*09c0*/  @!P0 BRA `(.L_x_12) ;  /* 0xfffffa4000008947 */ /* 0x000fea000383ffff */
.L_x_9:
[----:B------:R-:W-:Y:S05]  /*09d0*/  BSYNC B1 ;  /* 0x0000000000017941 */ /* 0x000fea0003800000 */
.L_x_8:
[C---:B-1----:R-:W-:Y:S01]  /*09e0*/  IMNMX R5, R0.reuse, 0x1e0, !PT ;  /* 0x000001e000057817 */ /* 0x042fe20007800200 */
[----:B------:R-:W-:Y:S01]  /*09f0*/  BSSY B1, `(.L_x_13) ;  /* 0x0000026000017945 */ /* 0x000fe20003800000 */
[----:B------:R-:W-:Y:S02]  /*0a00*/  IMAD.MOV.U32 R10, RZ, RZ, R0 ;  /* 0x000000ffff0a7224 */ /* 0x000fe400078e0000 */
[----:B------:R-:W-:-:S04]  /*0a10*/  IADD3 R2, -R0, 0x1f, R5 ;  /* 0x0000001f00027810 */ /* 0x000fc80007ffe105 */
[----:B------:R-:W-:-:S04]  /*0a20*/  LEA.HI R4, R2, 0x1, RZ, 0x1b ;  /* 0x0000000102047811 */ /* 0x000fc800078fd8ff */
[----:B------:R-:W-:-:S13]  /*0a30*/  LOP3.LUT P0, R4, R4, 0x3, RZ, 0xc0, !PT ;  /* 0x0000000304047812 */ /* 0x000fda000780c0ff */
[----:B------:R-:W-:Y:S05]  /*0a40*/  @!P0 BRA `(.L_x_14) ;  /* 0x0000020000008947 */ /* 0x000fea0003800000 */
[----:B------:R-:W-:Y:S02]  /*0a50*/  IMAD.MOV.U32 R6, RZ, RZ, R4 ;  /* 0x000000ffff067224 */ /* 0x000fe400078e0004 */
[----:B------:R-:W-:-:S04]  /*0a60*/  IMAD.MOV.U32 R10, RZ, RZ, R0 ;  /* 0x000000ffff0a7224 */ /* 0x000fc800078e0000 */
.L_x_17:
[----:B-1----:R-:W-:Y:S01]  /*0a70*/  IMAD.SHL.U32 R4, R10, 0x8, RZ ;  /* 0x000000080a047824 */ /* 0x002fe200078e00ff */
[----:B------:R-:W-:Y:S01]  /*0a80*/  SHF.R.S32.HI R7, RZ, 0x1f, R10 ;  /* 0x0000001fff077819 */ /* 0x000fe2000001140a */
[----:B------:R-:W-:Y:S01]  /*0a90*/  BSSY B2, `(.L_x_15) ;  /* 0x0000019000027945 */ /* 0x000fe20003800000 */
[----:B------:R-:W-:Y:S02]  /*0aa0*/  IADD3 R6, R6, -0x1, RZ ;  /* 0xffffffff06067810 */ /* 0x000fe40007ffe0ff */
[----:B------:R-:W-:Y:S02]  /*0ab0*/  SHF.R.S32.HI R5, RZ, 0x1f, R4 ;  /* 0x0000001fff057819 */ /* 0x000fe40000011404 */
[----:B------:R-:W-:Y:S02]  /*0ac0*/  LEA.HI R7, R7, R10, RZ, 0x4 ;  /* 0x0000000a07077211 */ /* 0x000fe400078f20ff */
[----:B------:R-:W-:-:S02]  /*0ad0*/  LEA.HI R5, R5, R4, RZ, 0x7 ;  /* 0x0000000405057211 */ /* 0x000fc400078f38ff */
[----:B------:R-:W-:Y:S02]  /*0ae0*/  SHF.R.S32.HI R7, RZ, 0x4, R7 ;  /* 0x00000004ff077819 */ /* 0x000fe40000011407 */
[----:B------:R-:W-:Y:S02]  /*0af0*/  LOP3.LUT R5, R5, 0xffffff80, RZ, 0xc0, !PT ;  /* 0xffffff8005057812 */ /* 0x000fe400078ec0ff */
[----:B------:R-:W-:-:S03]  /*0b00*/  ISETP.NE.AND P1, PT, R6, RZ, PT ;  /* 0x000000ff0600720c */ /* 0x000fc60003f25270 */
[----:B------:R-:W-:-:S04]  /*0b10*/  IMAD.IADD R12, R4, 0x1, -R5 ;  /* 0x00000001040c7824 */ /* 0x000fc800078e0a05 */
[----:B------:R-:W-:-:S05]  /*0b20*/  IMAD.IADD R9, R109, 0x1, R12 ;  /* 0x000000016d097824 */ /* 0x000fca00078e020c */
[----:B------:R-:W-:-:S04]  /*0b30*/  ISETP.GE.AND P0, PT, R9, c[0x0][0x17c], PT ;  /* 0x00005f0009007a0c */ /* 0x000fc80003f06270 */
[----:B------:R-:W-:-:S13]  /*0b40*/  ISETP.GE.OR P0, PT, R7, c[0x0][0x180], P0 ;  /* 0x0000600007007a0c */ /* 0x000fda0000706670 */
[----:B------:R-:W-:Y:S05]  /*0b50*/  @P0 BRA `(.L_x_16) ;  /* 0x000000c000000947 */ /* 0x000fea0003800000 */
[C---:B------:R-:W-:Y:S01]  /*0b60*/  IMAD R4, R7.reuse, c[0x0][0x17c], RZ ;  /* 0x00005f0007047a24 */ /* 0x040fe200078e02ff */
[----:B------:R-:W-:Y:S01]  /*0b70*/  SHF.R.S32.HI R5, RZ, 0x1f, R9 ;  /* 0x0000001fff057819 */ /* 0x000fe20000011409 */
[----:B------:R-:W-:-:S03]  /*0b80*/  IMAD R7, R7, 0x88, R12 ;  /* 0x0000008807077824 */ /* 0x000fc600078e020c */
[----:B------:R-:W-:Y:S01]  /*0b90*/  IADD3 R8, P0, R9, R4, RZ ;  /* 0x0000000409087210 */ /* 0x000fe20007f1e0ff */
[----:B------:R-:W-:-:S03]  /*0ba0*/  IMAD.SHL.U32 R7, R7, 0x2, RZ ;  /* 0x0000000207077824 */ /* 0x000fc600078e00ff */
[----:B------:R-:W-:Y:S02]  /*0bb0*/  LEA.HI.X.SX32 R5, R4, R5, 0x1, P0 ;  /* 0x0000000504057211 */ /* 0x000fe400000f0eff */
[----:B------:R-:W-:-:S04]  /*0bc0*/  LEA R4, P0, R8, c[0x0][0x168], 0x1 ;  /* 0x00005a0008047a11 */ /* 0x000fc800078008ff */
[----:B------:R-:W-:-:S05]  /*0bd0*/  LEA.HI.X R5, R8, c[0x0][0x16c], R5, 0x1, P0 ;  /* 0x00005b0008057a11 */ /* 0x000fca00000f0c05 */
[----:B------:R-:W-:Y:S01]  /*0be0*/  @!PT LDS RZ, [RZ] ;  /* 0x00000000fffff984 */ /* 0x000fe20000000800 */
[----:B------:R-:W-:Y:S01]  /*0bf0*/  @!PT LDS RZ, [RZ] ;  /* 0x00000000fffff984 */ /* 0x000fe20000000800 */
[----:B------:R-:W-:Y:S01]  /*0c00*/  @!PT LDS RZ, [RZ] ;  /* 0x00000000fffff984 */ /* 0x000fe20000000800 */
[----:B------:R1:W-:Y:S04]  /*0c10*/  LDGSTS.E.128 [R7+0x5080], [R4.64] ;  /* 0x0508000004077fae */ /* 0x0003e8000b921c44 */
.L_x_16:
[----:B------:R-:W-:Y:S05]  /*0c20*/  BSYNC B2 ;  /* 0x0000000000027941 */ /* 0x000fea0003800000 */
.L_x_15:
[----:B------:R-:W-:Y:S01]  /*0c30*/  IADD3 R10, R10, 0x20, RZ ;  /* 0x000000200a0a7810 */ /* 0x000fe20007ffe0ff */
[----:B------:R-:W-:Y:S05]  /*0c40*/  @P1 BRA `(.L_x_17) ;  /* 0xfffffe2000001947 */ /* 0x000fea000383ffff */
.L_x_14:
[----:B------:R-:W-:Y:S05]  /*0c50*/  BSYNC B1 ;  /* 0x0000000000017941 */ /* 0x000fea0003800000 */
.L_x_13:
[----:B------:R-:W-:Y:S01]  /*0c60*/  ISETP.GE.U32.AND P0, PT, R2, 0x60, PT ;  /* 0x000000600200780c */ /* 0x000fe20003f06070 */
[----:B------:R-:W-:-:S12]  /*0c70*/  BSSY B1, `(.L_x_18) ;  /* 0x000005e000017945 */ /* 0x000fd80003800000 */
[----:B------:R-:W-:Y:S05]  /*0c80*/  @!P0 BRA `(.L_x_19) ;  /* 0x000005c000008947 */ /* 0x000fea0003800000 */
.L_x_22:
[C---:B-1----:R-:W-:Y:S01]  /*0c90*/  IADD3 R4, R10.reuse, 0x20, RZ ;  /* 0x000000200a047810 */ /* 0x042fe20007ffe0ff */
[C---:B------:R-:W-:Y:S01]  /*0ca0*/  IMAD.SHL.U32 R2, R10.reuse, 0x8, RZ ;  /* 0x000000080a027824 */ /* 0x040fe200078e00ff */
[----:B------:R-:W-:Y:S01]  /*0cb0*/  IADD3 R8, R10, 0x40, RZ ;  /* 0x000000400a087810 */ /* 0x000fe20007ffe0ff */
[----:B------:R-:W-:Y:S01]  /*0cc0*/  BSSY B2, `(.L_x_20) ;  /* 0x0000057000027945 */ /* 0x000fe20003800000 */
[----:B------:R-:W-:Y:S02]  /*0cd0*/  SHF.R.S32.HI R7, RZ, 0x1f, R4 ;  /* 0x0000001fff077819 */ /* 0x000fe40000011404 */
[----:B------:R-:W-:Y:S02]  /*0ce0*/  SHF.R.S32.HI R9, RZ, 0x1f, R8 ;  /* 0x0000001fff097819 */ /* 0x000fe40000011408 */
[----:B------:R-:W-:Y:S02]  /*0cf0*/  SHF.R.S32.HI R5, RZ, 0x1f, R2 ;  /* 0x0000001fff057819 */ /* 0x000fe40000011402 */
[----:B------:R-:W-:Y:S01]  /*0d00*/  LEA.HI R6, R7, R4, RZ, 0x4 ;  /* 0x0000000407067211 */ /* 0x000fe200078f20ff */
[----:B------:R-:W-:Y:S01]  /*0d10*/  IMAD.SHL.U32 R4, R4, 0x8, RZ ;  /* 0x0000000804047824 */ /* 0x000fe200078e00ff */
[----:B------:R-:W-:Y:S01]  /*0d20*/  LEA.HI R11, R9, R8, RZ, 0x4 ;  /* 0x00000008090b7211 */ /* 0x000fe200078f20ff */
[----:B------:R-:W-:Y:S01]  /*0d30*/  IMAD.SHL.U32 R8, R8, 0x8, RZ ;  /* 0x0000000808087824 */ /* 0x000fe200078e00ff */
[----:B------:R-:W-:-:S02]  /*0d40*/  LEA.HI R5, R5, R2, RZ, 0x7 ;  /* 0x0000000205057211 */ /* 0x000fc400078f38ff */
[----:B------:R-:W-:Y:S02]  /*0d50*/  SHF.R.S32.HI R9, RZ, 0x1f, R4 ;  /* 0x0000001fff097819 */ /* 0x000fe40000011404 */
[----:B------:R-:W-:Y:S02]  /*0d60*/  LOP3.LUT R5, R5, 0xffffff80, RZ, 0xc0, !PT ;  /* 0xffffff8005057812 */ /* 0x000fe400078ec0ff */
[----:B------:R-:W-:Y:S02]  /*0d70*/  SHF.R.S32.HI R13, RZ, 0x1f, R8 ;  /* 0x0000001fff0d7819 */ /* 0x000fe40000011408 */
[----:B------:R-:W-:Y:S01]  /*0d80*/  LEA.HI R9, R9, R4, RZ, 0x7 ;  /* 0x0000000409097211 */ /* 0x000fe200078f38ff */
[----:B------:R-:W-:Y:S01]  /*0d90*/  IMAD.IADD R14, R2, 0x1, -R5 ;  /* 0x00000001020e7824 */ /* 0x000fe200078e0a05 */
[----:B------:R-:W-:Y:S02]  /*0da0*/  LEA.HI R13, R13, R8, RZ, 0x7 ;  /* 0x000000080d0d7211 */ /* 0x000fe400078f38ff */
[----:B------:R-:W-:Y:S01]  /*0db0*/  SHF.R.S32.HI R7, RZ, 0x1f, R10 ;  /* 0x0000001fff077819 */ /* 0x000fe2000001140a */
[----:B------:R-:W-:Y:S01]  /*0dc0*/  IMAD.IADD R19, R109, 0x1, R14 ;  /* 0x000000016d137824 */ /* 0x000fe200078e020e */
[----:B------:R-:W-:-:S02]  /*0dd0*/  LOP3.LUT R9, R9, 0xffffff80, RZ, 0xc0, !PT ;  /* 0xffffff8009097812 */ /* 0x000fc400078ec0ff */
[----:B------:R-:W-:Y:S02]  /*0de0*/  LOP3.LUT R13, R13, 0xffffff80, RZ, 0xc0, !PT ;  /* 0xffffff800d0d7812 */ /* 0x000fe400078ec0ff */
[----:B------:R-:W-:Y:S01]  /*0df0*/  LEA.HI R7, R7, R10, RZ, 0x4 ;  /* 0x0000000a07077211 */ /* 0x000fe200078f20ff */
[----:B------:R-:W-:Y:S01]  /*0e00*/  IMAD.IADD R20, R4, 0x1, -R9 ;  /* 0x0000000104147824 */ /* 0x000fe200078e0a09 */
[----:B------:R-:W-:Y:S01]  /*0e10*/  ISETP.GE.AND P1, PT, R19, c[0x0][0x17c], PT ;  /* 0x00005f0013007a0c */ /* 0x000fe20003f26270 */
[----:B------:R-:W-:Y:S01]  /*0e20*/  IMAD.IADD R23, R8, 0x1, -R13 ;  /* 0x0000000108177824 */ /* 0x000fe200078e0a0d */
[----:B------:R-:W-:Y:S01]  /*0e30*/  SHF.R.S32.HI R15, RZ, 0x4, R7 ;  /* 0x00000004ff0f7819 */ /* 0x000fe20000011407 */
[C---:B------:R-:W-:Y:S01]  /*0e40*/  IMAD.IADD R21, R109.reuse, 0x1, R20 ;  /* 0x000000016d157824 */ /* 0x040fe200078e0214 */
[----:B------:R-:W-:Y:S01]  /*0e50*/  IADD3 R2, R10, 0x60, RZ ;  /* 0x000000600a027810 */ /* 0x000fe20007ffe0ff */
[----:B------:R-:W-:Y:S01]  /*0e60*/  IMAD.IADD R24, R109, 0x1, R23 ;  /* 0x000000016d187824 */ /* 0x000fe200078e0217 */
[----:B------:R-:W-:-:S02]  /*0e70*/  ISETP.GE.OR P1, PT, R15, c[0x0][0x180], P1 ;  /* 0x000060000f007a0c */ /* 0x000fc40000f26670 */
[----:B------:R-:W-:Y:S01]  /*0e80*/  SHF.R.S32.HI R18, RZ, 0x4, R6 ;  /* 0x00000004ff127819 */ /* 0x000fe20000011406 */
[----:B------:R-:W-:Y:S01]  /*0e90*/  IMAD.SHL.U32 R7, R2, 0x8, RZ ;  /* 0x0000000802077824 */ /* 0x000fe200078e00ff */
[----:B------:R-:W-:Y:S02]  /*0ea0*/  ISETP.GE.AND P0, PT, R21, c[0x0][0x17c], PT ;  /* 0x00005f0015007a0c */ /* 0x000fe40003f06270 */
[----:B------:R-:W-:Y:S02]  /*0eb0*/  SHF.R.S32.HI R22, RZ, 0x4, R11 ;  /* 0x00000004ff167819 */ /* 0x000fe4000001140b */
[----:B------:R-:W-:Y:S02]  /*0ec0*/  ISETP.GE.AND P2, PT, R24, c[0x0][0x17c], PT ;  /* 0x00005f0018007a0c */ /* 0x000fe40003f46270 */
[----:B------:R-:W-:Y:S02]  /*0ed0*/  SHF.R.S32.HI R4, RZ, 0x1f, R7 ;  /* 0x0000001fff047819 */ /* 0x000fe40000011407 */
[----:B------:R-:W-:-:S02]  /*0ee0*/  ISETP.GE.OR P0, PT, R18, c[0x0][0x180], P0 ;  /* 0x0000600012007a0c */ /* 0x000fc40000706670 */
[----:B------:R-:W-:Y:S02]  /*0ef0*/  ISETP.GE.OR P2, PT, R22, c[0x0][0x180], P2 ;  /* 0x0000600016007a0c */ /* 0x000fe40001746670 */
[----:B------:R-:W-:Y:S01]  /*0f00*/  LEA.HI R6, R4, R7, RZ, 0x7 ;  /* 0x0000000704067211 */ /* 0x000fe200078f38ff */
[----:B------:R-:W-:Y:S01]  /*0f10*/  @!P1 IMAD R4, R15, c[0x0][0x17c], RZ ;  /* 0x00005f000f049a24 */ /* 0x000fe200078e02ff */
[----:B------:R-:W-:Y:S02]  /*0f20*/  @!P1 SHF.R.S32.HI R9, RZ, 0x1f, R19 ;  /* 0x0000001fff099819 */ /* 0x000fe40000011413 */
[----:B------:R-:W-:Y:S02]  /*0f30*/  LOP3.LUT R6, R6, 0xffffff80, RZ, 0xc0, !PT ;  /* 0xffffff8006067812 */ /* 0x000fe400078ec0ff */
[----:B------:R-:W-:Y:S02]  /*0f40*/  @!P1 IADD3 R13, P3, R19, R4, RZ ;  /* 0x00000004130d9210 */ /* 0x000fe40007f7e0ff */
[----:B------:R-:W-:Y:S01]  /*0f50*/  SHF.R.S32.HI R5, RZ, 0x1f, R2 ;  /* 0x0000001fff057819 */ /* 0x000fe20000011402 */
[----:B------:R-:W-:Y:S01]  /*0f60*/  IMAD.IADD R19, R7, 0x1, -R6 ;  /* 0x0000000107137824 */ /* 0x000fe200078e0a06 */
[----:B------:R-:W-:Y:S01]  /*0f70*/  @!P1 LEA.HI.X.SX32 R16, R4, R9, 0x1, P3 ;  /* 0x0000000904109211 */ /* 0x000fe200018f0eff */
[----:B------:R-:W-:Y:S01]  /*0f80*/  @!P0 IMAD R6, R18, c[0x0][0x17c], RZ ;  /* 0x00005f0012068a24 */ /* 0x000fe200078e02ff */
[----:B------:R-:W-:Y:S01]  /*0f90*/  LEA.HI R12, R5, R2, RZ, 0x4 ;  /* 0x00000002050c7211 */ /* 0x000fe200078f20ff */
[----:B------:R-:W-:Y:S01]  /*0fa0*/  @!P2 IMAD R7, R22, c[0x0][0x17c], RZ ;  /* 0x00005f001607aa24 */ /* 0x000fe200078e02ff */
[----:B------:R-:W-:Y:S01]  /*0fb0*/  @!P1 LEA R4, P3, R13, c[0x0][0x168], 0x1 ;  /* 0x00005a000d049a11 */ /* 0x000fe200078608ff */
[----:B------:R-:W-:Y:S01]  /*0fc0*/  @!P1 IMAD R2, R15, 0x88, R14 ;  /* 0x000000880f029824 */ /* 0x000fe200078e020e */
[----:B------:R-:W-:Y:S01]  /*0fd0*/  @!P0 SHF.R.S32.HI R9, RZ, 0x1f, R21 ;  /* 0x0000001fff098819 */ /* 0x000fe20000011415 */
[----:B------:R-:W-:Y:S01]  /*0fe0*/  @!P0 IMAD R11, R18, 0x88, R20 ;  /* 0x00000088120b8824 */ /* 0x000fe200078e0214 */
[----:B------:R-:W-:Y:S01]  /*0ff0*/  @!P0 IADD3 R15, P4, R21, R6, RZ ;  /* 0x00000006150f8210 */ /* 0x000fe20007f9e0ff */
[----:B------:R-:W-:Y:S01]  /*1000*/  IMAD.IADD R21, R109, 0x1, R19 ;  /* 0x000000016d157824 */ /* 0x000fe200078e0213 */
[----:B------:R-:W-:Y:S01]  /*1010*/  @!P2 SHF.R.S32.HI R8, RZ, 0x1f, R24 ;  /* 0x0000001fff08a819 */ /* 0x000fe20000011418 */
[----:B------:R-:W-:Y:S01]  /*1020*/  @!P0 IMAD.SHL.U32 R11, R11, 0x2, RZ ;  /* 0x000000020b0b8824 */ /* 0x000fe200078e00ff */
[----:B------:R-:W-:-:S02]  /*1030*/  @!P2 IADD3 R14, P5, R24, R7, RZ ;  /* 0x00000007180ea210 */ /* 0x000fc40007fbe0ff */
[----:B------:R-:W-:Y:S01]  /*1040*/  @!P1 LEA.HI.X R5, R13, c[0x0][0x16c], R16, 0x1, P3 ;  /* 0x00005b000d059a11 */ /* 0x000fe200018f0c10 */
[----:B------:R-:W-:Y:S01]  /*1050*/  @!P1 IMAD.SHL.U32 R13, R2, 0x2, RZ ;  /* 0x00000002020d9824 */ /* 0x000fe200078e00ff */
[----:B------:R-:W-:Y:S01]  /*1060*/  @!P0 LEA.HI.X.SX32 R16, R6, R9, 0x1, P4 ;  /* 0x0000000906108211 */ /* 0x000fe200020f0eff */
[----:B------:R-:W-:Y:S01]  /*1070*/  @!P2 IMAD R2, R22, 0x88, R23 ;  /* 0x000000881602a824 */ /* 0x000fe200078e0217 */
[----:B------:R-:W-:Y:S02]  /*1080*/  @!P2 LEA.HI.X.SX32 R9, R7, R8, 0x1, P5 ;  /* 0x000000080709a211 */ /* 0x000fe400028f0eff */
[C---:B------:R-:W-:Y:S01]  /*1090*/  @!P0 LEA R6, P3, R15.reuse, c[0x0][0x168], 0x1 ;  /* 0x00005a000f068a11 */ /* 0x040fe200078608ff */
[----:B------:R-:W-:Y:S01]  /*10a0*/  @!PT LDS RZ, [RZ] ;  /* 0x00000000fffff984 */ /* 0x000fe20000000800 */
[----:B------:R-:W-:Y:S01]  /*10b0*/  @!PT LDS RZ, [RZ] ;  /* 0x00000000fffff984 */ /* 0x000fe20000000800 */
[----:B------:R-:W-:Y:S01]  /*10c0*/  @!PT LDS RZ, [RZ] ;  /* 0x00000000fffff984 */ /* 0x000fe20000000800 */
[----:B------:R1:W-:Y:S01]  /*10d0*/  @!P1 LDGSTS.E.128 [R13+0x5080], [R4.64] ;  /* 0x05080000040d9fae */ /* 0x0003e2000b921c44 */
[----:B------:R-:W-:Y:S02]  /*10e0*/  @!P2 LEA R8, P4, R14, c[0x0][0x168], 0x1 ;  /* 0x00005a000e08aa11 */ /* 0x000fe400078808ff */
[----:B------:R-:W-:Y:S01]  /*10f0*/  @!P0 LEA.HI.X R7, R15, c[0x0][0x16c], R16, 0x1, P3 ;  /* 0x00005b000f078a11 */ /* 0x000fe200018f0c10 */
[----:B------:R-:W-:Y:S01]  /*1100*/  @!P2 IMAD.SHL.U32 R15, R2, 0x2, RZ ;  /* 0x00000002020fa824 */ /* 0x000fe200078e00ff */
[----:B------:R-:W-:-:S02]  /*1110*/  @!P2 LEA.HI.X R9, R14, c[0x0][0x16c], R9, 0x1, P4 ;  /* 0x00005b000e09aa11 */ /* 0x000fc400020f0c09 */
[----:B------:R-:W-:Y:S01]  /*1120*/  SHF.R.S32.HI R12, RZ, 0x4, R12 ;  /* 0x00000004ff0c7819 */ /* 0x000fe2000001140c */
[----:B------:R1:W-:Y:S01]  /*1130*/  @!P0 LDGSTS.E.128 [R11+0x5080], [R6.64] ;  /* 0x05080000060b8fae */ /* 0x0003e2000b921c44 */
[----:B------:R-:W-:Y:S02]  /*1140*/  ISETP.GE.AND P1, PT, R21, c[0x0][0x17c], PT ;  /* 0x00005f0015007a0c */ /* 0x000fe40003f26270 */
[----:B------:R-:W-:Y:S01]  /*1150*/  ISETP.GE.AND P0, PT, R10, 0x180, PT ;  /* 0x000001800a00780c */ /* 0x000fe20003f06270 */
[----:B------:R1:W-:Y:S01]  /*1160*/  @!P2 LDGSTS.E.128 [R15+0x5080], [R8.64] ;  /* 0x05080000080fafae */ /* 0x0003e2000b921c44 */
[----:B------:R-:W-:Y:S02]  /*1170*/  ISETP.GE.OR P1, PT, R12, c[0x0][0x180], P1 ;  /* 0x000060000c007a0c */ /* 0x000fe40000f26670 */
[----:B------:R-:W-:-:S11]  /*1180*/  IADD3 R10, R10, 0x80, RZ ;  /* 0x000000800a0a7810 */ /* 0x000fd60007ffe0ff */
[----:B------:R-:W-:Y:S05]  /*1190*/  @P1 BRA `(.L_x_21) ;  /* 0x0000009000001947 */ /* 0x000fea0003800000 */
[C---:B-1----:R-:W-:Y:S01]  /*11a0*/  IMAD R4, R12.reuse, c[0x0][0x17c], RZ ;  /* 0x00005f000c047a24 */ /* 0x042fe200078e02ff */
[----:B------:R-:W-:Y:S01]  /*11b0*/  SHF.R.S32.HI R5, RZ, 0x1f, R21 ;  /* 0x0000001fff057819 */ /* 0x000fe20000011415 */
[----:B------:R-:W-:-:S03]  /*11c0*/  IMAD R2, R12, 0x88, R19 ;  /* 0x000000880c027824 */ /* 0x000fc600078e0213 */
[----:B------:R-:W-:Y:S01]  /*11d0*/  IADD3 R6, P1, R21, R4, RZ ;  /* 0x0000000415067210 */ /* 0x000fe20007f3e0ff */
[----:B------:R-:W-:-:S03]  /*11e0*/  IMAD.SHL.U32 R7, R2, 0x2, RZ ;  /* 0x0000000202077824 */ /* 0x000fc600078e00ff */
[----:B------:R-:W-:Y:S02]  /*11f0*/  LEA.HI.X.SX32 R5, R4, R5, 0x1, P1 ;  /* 0x0000000504057211 */ /* 0x000fe400008f0eff */
[----:B------:R-:W-:-:S04]  /*1200*/  LEA R4, P1, R6, c[0x0][0x168], 0x1 ;  /* 0x00005a0006047a11 */ /* 0x000fc800078208ff */
[----:B------:R-:W-:-:S05]  /*1210*/  LEA.HI.X R5, R6, c[0x0][0x16c], R5, 0x1, P1 ;  /* 0x00005b0006057a11 */ /* 0x000fca00008f0c05 */
[----:B------:R1:W-:Y:S04]  /*1220*/  LDGSTS.E.128 [R7+0x5080], [R4.64] ;  /* 0x0508000004077fae */ /* 0x0003e8000b921c44 */
.L_x_21:
[----:B-1----:R-:W-:Y:S05]  /*1230*/  BSYNC B2 ;  /* 0x0000000000027941 */ /* 0x002fea0003800000 */
.L_x_20:
[----:B------:R-:W-:Y:S05]  /*1240*/  @!P0 BRA `(.L_x_22) ;  /* 0xfffffa4000008947 */ /* 0x000fea000383ffff */
.L_x_19:
[----:B------:R-:W-:Y:S05]  /*1250*/  BSYNC B1 ;  /* 0x0000000000017941 */ /* 0x000fea0003800000 */
.L_x_18:
[----:B------:R-:W0:Y:S02]  /*1260*/  LDGDEPBAR ;  /* 0x00000000000079af */ /* 0x000e240000000000 */
.L_x_2:
[----:B------:R-:W-:-:S04]  /*1270*/  DEPBAR.LE SB0, 0x0 ;  /* 0x000080000000791a */ /* 0x000fc80000000000 */
.L_x_1:
[----:B------:R-:W-:Y:S05]  /*1280*/  BSYNC B0 ;  /* 0x0000000000007941 */ /* 0x000fea0003800000 */
.L_x_0:
[----:B-1----:R-:W-:Y:S01]  /*1290*/  IMAD.MOV.U32 R5, RZ, RZ, c[0x0][0x180] ;  /* 0x00006000ff057624 */ /* 0x002fe200078e00ff */
[----:B------:R-:W-:Y:S01]  /*12a0*/  BAR.SYNC.DEFER_BLOCKING 0x0 ;  /* 0x0000000000007b1d */ /* 0x000fe20000010000 */
[----:B------:R-:W-:Y:S01]  /*12b0*/  IMAD.MOV.U32 R16, RZ, RZ, RZ ;  /* 0x000000ffff107224 */ /* 0x000fe200078e00ff */
[----:B------:R-:W-:Y:S01]  /*12c0*/  CS2R R18, SRZ ;  /* 0x0000000000127805 */ /* 0x000fe2000001ff00 */
[----:B------:R-:W-:Y:S01]  /*12d0*/  IMAD.MOV.U32 R80, RZ, RZ, RZ ;  /* 0x000000ffff507224 */ /* 0x000fe200078e00ff */
[----:B------:R-:W-:Y:S01]  /*12e0*/  ISETP.GE.AND P0, PT, R5, 0x1, PT ;  /* 0x000000010500780c */ /* 0x000fe20003f06270 */
[----:B------:R-:W-:Y:S01]  /*12f0*/  CS2R R82, SRZ ;  /* 0x0000000000527805 */ /* 0x000fe2000001ff00 */
[----:B------:R-:W-:Y:S01]  /*1300*/  IMAD.MOV.U32 R84, RZ, RZ, RZ ;  /* 0x000000ffff547224 */ /* 0x000fe200078e00ff */
        /* <DEDUP_REMOVED lines=11> */
[----:B------:R-:W-:Y:S05]  /*13c0*/  @!P0 BRA `(.L_x_23) ;  /* 0x000022c000008947 */ /* 0x000fea0003800000 */
[----:B------:R-:W-:Y:S01]  /*13d0*/  IADD3 R5, R5, 0x1f, RZ ;  /* 0x0000001f05057810 */ /* 0x000fe20007ffe0ff */
[C---:B------:R-:W-:Y:S01]  /*13e0*/  IMAD.SHL.U32 R105, R0.reuse, 0x8, RZ ;  /* 0x0000000800697824 */ /* 0x040fe200078e00ff */
[C---:B------:R-:W-:Y:S01]  /*13f0*/  IADD3 R2, R0.reuse, 0x20, RZ ;  /* 0x0000002000027810 */ /* 0x040fe20007ffe0ff */
[----:B------:R-:W-:Y:S01]  /*1400*/  IMAD.MOV.U32 R16, RZ, RZ, RZ ;  /* 0x000000ffff107224 */ /* 0x000fe200078e00ff */
[CC--:B------:R-:W-:Y:S01]  /*1410*/  LEA.HI R104, R3.reuse, R0.reuse, RZ, 0x2 ;  /* 0x0000000003687211 */ /* 0x0c0fe200078f10ff */
[----:B------:R-:W-:Y:S01]  /*1420*/  CS2R R18, SRZ ;  /* 0x0000000000127805 */ /* 0x000fe2000001ff00 */
[----:B------:R-:W-:Y:S01]  /*1430*/  LEA.HI R6, R3, R0, RZ, 0x4 ;  /* 0x0000000003067211 */ /* 0x000fe200078f20ff */
[----:B------:R-:W-:Y:S01]  /*1440*/  IMAD.MOV.U32 R80, RZ, RZ, RZ ;  /* 0x000000ffff507224 */ /* 0x000fe200078e00ff */
[----:B------:R-:W-:Y:S01]  /*1450*/  SHF.R.S32.HI R8, RZ, 0x1f, R5 ;  /* 0x0000001fff087819 */ /* 0x000fe20000011405 */
[----:B------:R-:W-:Y:S01]  /*1460*/  CS2R R82, SRZ ;  /* 0x0000000000527805 */ /* 0x000fe2000001ff00 */
[----:B------:R-:W-:Y:S01]  /*1470*/  SHF.R.S32.HI R3, RZ, 0x1f, R2 ;  /* 0x0000001fff037819 */ /* 0x000fe20000011402 */
[----:B------:R-:W-:Y:S01]  /*1480*/  IMAD.MOV.U32 R84, RZ, RZ, RZ ;  /* 0x000000ffff547224 */ /* 0x000fe200078e00ff */
[----:B------:R-:W-:Y:S01]  /*1490*/  IADD3 R4, R0, 0x40, RZ ;  /* 0x0000004000047810 */ /* 0x000fe20007ffe0ff */
[----:B------:R-:W-:Y:S01]  /*14a0*/  CS2R R86, SRZ ;  /* 0x0000000000567805 */ /* 0x000fe2000001ff00 */
[----:B------:R-:W-:Y:S01]  /*14b0*/  SHF.R.S32.HI R0, RZ, 0x1f, R105 ;  /* 0x0000001fff007819 */ /* 0x000fe20000011469 */
[----:B------:R-:W-:Y:S01]  /*14c0*/  IMAD.MOV.U32 R92, RZ, RZ, RZ ;  /* 0x000000ffff5c7224 */ /* 0x000fe200078e00ff */
[----:B------:R-:W-:Y:S01]  /*14d0*/  LEA.HI R21, R8, R5, RZ, 0x5 ;  /* 0x0000000508157211 */ /* 0x000fe200078f28ff */
[----:B------:R-:W-:Y:S01]  /*14e0*/  CS2R R94, SRZ ;  /* 0x00000000005e7805 */ /* 0x000fe2000001ff00 */
[CC--:B------:R-:W-:Y:S01]  /*14f0*/  LEA.HI R7, R3.reuse, R2.reuse, RZ, 0x2 ;  /* 0x0000000203077211 */ /* 0x0c0fe200078f10ff */
[----:B------:R-:W-:Y:S01]  /*1500*/  IMAD.MOV.U32 R96, RZ, RZ, RZ ;  /* 0x000000ffff607224 */ /* 0x000fe200078e00ff */
[----:B------:R-:W-:Y:S01]  /*1510*/  LEA.HI R9, R3, R2, RZ, 0x4 ;  /* 0x0000000203097211 */ /* 0x000fe200078f20ff */
[----:B------:R-:W-:Y:S01]  /*1520*/  IMAD.SHL.U32 R3, R2, 0x8, RZ ;  /* 0x0000000802037824 */ /* 0x000fe200078e00ff */
[----:B------:R-:W-:Y:S01]  /*1530*/  SHF.R.S32.HI R5, RZ, 0x1f, R4 ;  /* 0x0000001fff057819 */ /* 0x000fe20000011404 */
[----:B------:R-:W-:Y:S01]  /*1540*/  CS2R R98, SRZ ;  /* 0x0000000000627805 */ /* 0x000fe2000001ff00 */
[CC--:B------:R-:W-:Y:S01]  /*1550*/  LEA.HI R2, R0.reuse, R105.reuse, RZ, 0x5 ;  /* 0x0000006900027211 */ /* 0x0c0fe200078f28ff */
[----:B------:R-:W-:Y:S01]  /*1560*/  IMAD.MOV.U32 R100, RZ, RZ, RZ ;  /* 0x000000ffff647224 */ /* 0x000fe200078e00ff */
[----:B------:R-:W-:Y:S01]  /*1570*/  LEA.HI R0, R0, R105, RZ, 0x7 ;  /* 0x0000006900007211 */ /* 0x000fe200078f38ff */
[----:B------:R-:W-:Y:S01]  /*1580*/  CS2R R102, SRZ ;  /* 0x0000000000667805 */ /* 0x000fe2000001ff00 */
[CC--:B------:R-:W-:Y:S01]  /*1590*/  LEA.HI R8, R5.reuse, R4.reuse, RZ, 0x2 ;  /* 0x0000000405087211 */ /* 0x0c0fe200078f10ff */
[----:B------:R-:W-:Y:S01]  /*15a0*/  IMAD.MOV.U32 R88, RZ, RZ, RZ ;  /* 0x000000ffff587224 */ /* 0x000fe200078e00ff */
[----:B------:R-:W-:Y:S01]  /*15b0*/  LEA.HI R20, R5, R4, RZ, 0x4 ;  /* 0x0000000405147211 */ /* 0x000fe200078f20ff */
[----:B------:R-:W-:Y:S01]  /*15c0*/  IMAD.SHL.U32 R5, R4, 0x8, RZ ;  /* 0x0000000804057824 */ /* 0x000fe200078e00ff */
[----:B------:R-:W-:Y:S01]  /*15d0*/  LOP3.LUT R2, R2, 0xffffffe0, RZ, 0xc0, !PT ;  /* 0xffffffe002027812 */ /* 0x000fe200078ec0ff */
[----:B------:R-:W-:Y:S01]  /*15e0*/  CS2R R12, SRZ ;  /* 0x00000000000c7805 */ /* 0x000fe2000001ff00 */
[----:B------:R-:W-:Y:S01]  /*15f0*/  LOP3.LUT R0, R0, 0xffffff80, RZ, 0xc0, !PT ;  /* 0xffffff8000007812 */ /* 0x000fe200078ec0ff */
[----:B------:R-:W-:Y:S01]  /*1600*/  IMAD.MOV.U32 R90, RZ, RZ, RZ ;  /* 0x000000ffff5a7224 */ /* 0x000fe200078e00ff */
[----:B------:R-:W-:Y:S01]  /*1610*/  SHF.R.S32.HI R4, RZ, 0x1f, R3 ;  /* 0x0000001fff047819 */ /* 0x000fe20000011403 */
[C---:B------:R-:W-:Y:S01]  /*1620*/  IMAD.IADD R106, R105.reuse, 0x1, -R2 ;  /* 0x00000001696a7824 */ /* 0x040fe200078e0a02 */
[----:B------:R-:W-:Y:S01]  /*1630*/  SHF.R.S32.HI R10, RZ, 0x1f, R5 ;  /* 0x0000001fff0a7819 */ /* 0x000fe20000011405 */
[----:B------:R-:W-:Y:S01]  /*1640*/  IMAD.IADD R105, R105, 0x1, -R0 ;  /* 0x0000000169697824 */ /* 0x000fe200078e0a00 */
[CC--:B------:R-:W-:Y:S01]  /*1650*/  LEA.HI R0, R4.reuse, R3.reuse, RZ, 0x5 ;  /* 0x0000000304007211 */ /* 0x0c0fe200078f28ff */
[----:B------:R-:W-:Y:S01]  /*1660*/  CS2R R14, SRZ ;  /* 0x00000000000e7805 */ /* 0x000fe2000001ff00 */
[----:B------:R-:W-:-:S02]  /*1670*/  LEA.HI R4, R4, R3, RZ, 0x7 ;  /* 0x0000000304047211 */ /* 0x000fc400078f38ff */
[CC--:B------:R-:W-:Y:S02]  /*1680*/  LEA.HI R11, R10.reuse, R5.reuse, RZ, 0x5 ;  /* 0x000000050a0b7211 */ /* 0x0c0fe400078f28ff */
[----:B------:R-:W-:Y:S02]  /*1690*/  LEA.HI R10, R10, R5, RZ, 0x7 ;  /* 0x000000050a0a7211 */ /* 0x000fe400078f38ff */
[----:B------:R-:W-:Y:S02]  /*16a0*/  LOP3.LUT R0, R0, 0xffffffe0, RZ, 0xc0, !PT ;  /* 0xffffffe000007812 */ /* 0x000fe400078ec0ff */
[----:B------:R-:W-:Y:S02]  /*16b0*/  LOP3.LUT R2, R4, 0xffffff80, RZ, 0xc0, !PT ;  /* 0xffffff8004027812 */ /* 0x000fe400078ec0ff */
[----:B------:R-:W-:Y:S01]  /*16c0*/  LOP3.LUT R4, R11, 0xffffffe0, RZ, 0xc0, !PT ;  /* 0xffffffe00b047812 */ /* 0x000fe200078ec0ff */
[C---:B------:R-:W-:Y:S01]  /*16d0*/  IMAD.IADD R0, R3.reuse, 0x1, -R0 ;  /* 0x0000000103007824 */ /* 0x040fe200078e0a00 */
[----:B------:R-:W-:Y:S01]  /*16e0*/  LOP3.LUT R10, R10, 0xffffff80, RZ, 0xc0, !PT ;  /* 0xffffff800a0a7812 */ /* 0x000fe200078ec0ff */
[----:B------:R-:W-:Y:S01]  /*16f0*/  IMAD.IADD R2, R3, 0x1, -R2 ;  /* 0x0000000103027824 */ /* 0x000fe200078e0a02 */
[----:B------:R-:W-:Y:S01]  /*1700*/  SHF.R.S32.HI R104, RZ, 0x2, R104 ;  /* 0x00000002ff687819 */ /* 0x000fe20000011468 */
[C---:B------:R-:W-:Y:S01]  /*1710*/  IMAD.IADD R3, R5.reuse, 0x1, -R4 ;  /* 0x0000000105037824 */ /* 0x040fe200078e0a04 */
[----:B------:R-:W-:Y:S01]  /*1720*/  SHF.R.S32.HI R6, RZ, 0x4, R6 ;  /* 0x00000004ff067819 */ /* 0x000fe20000011406 */
[----:B------:R-:W-:Y:S01]  /*1730*/  IMAD.IADD R4, R5, 0x1, -R10 ;  /* 0x0000000105047824 */ /* 0x000fe200078e0a0a */
[----:B------:R-:W-:Y:S01]  /*1740*/  SHF.R.S32.HI R7, RZ, 0x2, R7 ;  /* 0x00000002ff077819 */ /* 0x000fe20000011407 */
[----:B------:R-:W-:Y:S01]  /*1750*/  IMAD.MOV.U32 R5, RZ, RZ, RZ ;  /* 0x000000ffff057224 */ /* 0x000fe200078e00ff */
[----:B------:R-:W-:-:S02]  /*1760*/  SHF.R.S32.HI R9, RZ, 0x4, R9 ;  /* 0x00000004ff097819 */ /* 0x000fc40000011409 */
[----:B------:R-:W-:Y:S02]  /*1770*/  SHF.R.S32.HI R8, RZ, 0x2, R8 ;  /* 0x00000002ff087819 */ /* 0x000fe40000011408 */
[----:B------:R-:W-:Y:S02]  /*1780*/  SHF.R.S32.HI R11, RZ, 0x4, R20 ;  /* 0x00000004ff0b7819 */ /* 0x000fe40000011414 */
[----:B------:R-:W-:Y:S02]  /*1790*/  SHF.R.S32.HI R10, RZ, 0x5, R21 ;  /* 0x00000005ff0a7819 */ /* 0x000fe40000011415 */
.L_x_49:
[----:B-1----:R-:W1:Y:S02]  /*17a0*/  S2R R28, SR_TID.X ;  /* 0x00000000001c7919 */ /* 0x002e640000002100 */
[----:B-1----:R-:W-:-:S13]  /*17b0*/  ISETP.GE.AND P0, PT, R28, 0x20, PT ;  /* 0x000000201c00780c */ /* 0x002fda0003f06270 */
[----:B------:R-:W-:Y:S05]  /*17c0*/  @!P0 BRA `(.L_x_24) ;  /* 0x0000066000008947 */ /* 0x000fea0003800000 */
[----:B------:R-:W1:Y:S01]  /*17d0*/  S2R R22, SR_LANEID ;  /* 0x0000000000167919 */ /* 0x000e620000000000 */
[----:B------:R-:W-:Y:S01]  /*17e0*/  LOP3.LUT R29, R5, 0x1, RZ, 0xc0, !PT ;  /* 0x00000001051d7812 */ /* 0x000fe200078ec0ff */
[----:B------:R-:W-:Y:S01]  /*17f0*/  IMAD.MOV.U32 R24, RZ, RZ, 0x2800 ;  /* 0x00002800ff187424 */ /* 0x000fe200078e00ff */
[----:B------:R-:W-:Y:S01]  /*1800*/  WARPSYNC 0xffffffff ;  /* 0xffffffff00007948 */ /* 0x000fe20003800000 */
[--C-:B-1----:R-:W-:Y:S02]  /*1810*/  SHF.R.U32.HI R20, RZ, 0x3, R22.reuse ;  /* 0x00000003ff147819 */ /* 0x102fe40000011616 */
[----:B------:R-:W-:Y:S02]  /*1820*/  LOP3.LUT R21, R22, 0x7, RZ, 0xc0, !PT ;  /* 0x0000000716157812 */ /* 0x000fe400078ec0ff */
[----:B------:R-:W-:Y:S01]  /*1830*/  SHF.R.U32.HI R22, RZ, 0x4, R22 ;  /* 0x00000004ff167819 */ /* 0x000fe20000011616 */
[----:B------:R-:W-:Y:S02]  /*1840*/  IMAD.SHL.U32 R26, R20, 0x8, RZ ;  /* 0x00000008141a7824 */ /* 0x000fe400078e00ff */
[----:B------:R-:W-:-:S02]  /*1850*/  IMAD R20, R29, R24, 0x80 ;  /* 0x000000801d147424 */ /* 0x000fc400078e0218 */
[----:B------:R-:W-:Y:S01]  /*1860*/  IMAD R29, R29, 0x2200, RZ ;  /* 0x000022001d1d7824 */ /* 0x000fe200078e02ff */
[----:B------:R-:W-:Y:S01]  /*1870*/  LOP3.LUT R21, R26, 0x8, R21, 0xe2, !PT ;  /* 0x000000081a157812 */ /* 0x000fe200078ee215 */
[----:B------:R-:W-:Y:S02]  /*1880*/  IMAD.SHL.U32 R22, R22, 0x8, RZ ;  /* 0x0000000816167824 */ /* 0x000fe400078e00ff */
[----:B------:R-:W-:Y:S01]  /*1890*/  IMAD R30, R107, 0x5a0, R20 ;  /* 0x000005a06b1e7824 */ /* 0x000fe200078e0214 */
[----:B------:R-:W-:Y:S01]  /*18a0*/  IADD3 R23, R29, 0x50a0, RZ ;  /* 0x000050a01d177810 */ /* 0x000fe20007ffe0ff */
[--C-:B------:R-:W-:Y:S01]  /*18b0*/  IMAD R31, R21, 0x28, R22.reuse ;  /* 0x00000028151f7824 */ /* 0x100fe200078e0216 */
[----:B------:R-:W-:Y:S01]  /*18c0*/  IADD3 R33, R29, 0x50c0, RZ ;  /* 0x000050c01d217810 */ /* 0x000fe20007ffe0ff */
[----:B------:R-:W-:Y:S01]  /*18d0*/  IMAD R28, R21, 0x88, R22 ;  /* 0x00000088151c7824 */ /* 0x000fe200078e0216 */
[----:B------:R-:W-:Y:S01]  /*18e0*/  IADD3 R21, R29, 0x5080, RZ ;  /* 0x000050801d157810 */ /* 0x000fe20007ffe0ff */
[----:B------:R-:W-:Y:S01]  /*18f0*/  IMAD.U32 R52, R31, 0x2, R30 ;  /* 0x000000021f347824 */ /* 0x000fe200078e001e */
[----:B------:R-:W-:Y:S01]  /*1900*/  IADD3 R30, R30, 0x20, RZ ;  /* 0x000000201e1e7810 */ /* 0x000fe20007ffe0ff */
[C---:B------:R-:W-:Y:S01]  /*1910*/  IMAD.U32 R23, R28.reuse, 0x2, R23 ;  /* 0x000000021c177824 */ /* 0x040fe200078e0017 */
[----:B------:R-:W-:Y:S01]  /*1920*/  IADD3 R35, R29, 0x6240, RZ ;  /* 0x000062401d237810 */ /* 0x000fe20007ffe0ff */
[----:B------:R-:W-:-:S02]  /*1930*/  IMAD.U32 R24, R28, 0x2, R21 ;  /* 0x000000021c187824 */ /* 0x000fc400078e0015 */
[----:B------:R-:W-:Y:S01]  /*1940*/  LDSM.16.M88.4 R52, [R52] ;  /* 0x000000003434783b */ /* 0x000fe20000000200 */
[----:B------:R-:W-:-:S03]  /*1950*/  IMAD.U32 R33, R28, 0x2, R33 ;  /* 0x000000021c217824 */ /* 0x000fc600078e0021 */
[----:B------:R-:W1:Y:S04]  /*1960*/  LDSM.16.MT88.4 R20, [R23] ;  /* 0x000000001714783b */ /* 0x000e680000004200 */
[----:B------:R-:W2:Y:S04]  /*1970*/  LDSM.16.MT88.4 R24, [R24] ;  /* 0x000000001818783b */ /* 0x000ea80000004200 */
[----:B------:R3:W4:Y:S02]  /*1980*/  LDSM.16.MT88.4 R76, [R33] ;  /* 0x00000000214c783b */ /* 0x0007240000004200 */
[C---:B---3--:R-:W-:Y:S01]  /*1990*/  IADD3 R33, R29.reuse, 0x6220, RZ ;  /* 0x000062201d217810 */ /* 0x048fe20007ffe0ff */
[C---:B-1----:R-:W-:Y:S07]  /*19a0*/  HMMA.16816.F16 R12, R52.reuse, R20, R12 ;  /* 0x00000014340c723c */ /* 0x042fee000000080c */
[----:B------:R-:W-:Y:S01]  /*19b0*/  IADD3 R21, R29, 0x50e0, RZ ;  /* 0x000050e01d157810 */ /* 0x000fe20007ffe0ff */
[----:B--2---:R-:W-:Y:S01]  /*19c0*/  HMMA.16816.F16 R14, R52, R24, R14 ;  /* 0x00000018340e723c */ /* 0x004fe2000000080e */
[----:B------:R-:W-:Y:S01]  /*19d0*/  IMAD.U32 R20, R31, 0x2, R30 ;  /* 0x000000021f147824 */ /* 0x000fe200078e001e */
[----:B------:R-:W-:Y:S01]  /*19e0*/  IADD3 R31, R29, 0x6200, RZ ;  /* 0x000062001d1f7810 */ /* 0x000fe20007ffe0ff */
[----:B------:R-:W-:-:S02]  /*19f0*/  IMAD.U32 R30, R28, 0x2, R33 ;  /* 0x000000021c1e7824 */ /* 0x000fc400078e0021 */
[C---:B------:R-:W-:Y:S01]  /*1a00*/  IMAD.U32 R72, R28.reuse, 0x2, R21 ;  /* 0x000000021c487824 */ /* 0x040fe200078e0015 */
[C---:B------:R-:W-:Y:S01]  /*1a10*/  IADD3 R21, R29.reuse, 0x5160, RZ ;  /* 0x000051601d157810 */ /* 0x040fe20007ffe0ff */
[C---:B------:R-:W-:Y:S01]  /*1a20*/  IMAD.U32 R32, R28.reuse, 0x2, R31 ;  /* 0x000000021c207824 */ /* 0x040fe200078e001f */
[C---:B------:R-:W-:Y:S01]  /*1a30*/  HMMA.16816.F16 R90, R52.reuse, R26, R90 ;  /* 0x0000001a345a723c */ /* 0x040fe2000000085a */
[C---:B------:R-:W-:Y:S01]  /*1a40*/  IADD3 R25, R29.reuse, 0x5120, RZ ;  /* 0x000051201d197810 */ /* 0x040fe20007ffe0ff */
[C---:B------:R-:W-:Y:S01]  /*1a50*/  IMAD.U32 R24, R28.reuse, 0x2, R35 ;  /* 0x000000021c187824 */ /* 0x040fe200078e0023 */
[----:B------:R-:W1:Y:S01]  /*1a60*/  LDSM.16.MT88.4 R72, [R72] ;  /* 0x000000004848783b */ /* 0x000e620000004200 */
[C---:B------:R-:W-:Y:S01]  /*1a70*/  IMAD.U32 R56, R28.reuse, 0x2, R21 ;  /* 0x000000021c387824 */ /* 0x040fe200078e0015 */
[C---:B------:R-:W-:Y:S01]  /*1a80*/  IADD3 R21, R29.reuse, 0x61a0, RZ ;  /* 0x000061a01d157810 */ /* 0x040fe20007ffe0ff */
[C---:B------:R-:W-:Y:S01]  /*1a90*/  IMAD.U32 R64, R28.reuse, 0x2, R25 ;  /* 0x000000021c407824 */ /* 0x040fe200078e0019 */
[C---:B------:R-:W-:Y:S01]  /*1aa0*/  IADD3 R27, R29.reuse, 0x5140, RZ ;  /* 0x000051401d1b7810 */ /* 0x040fe20007ffe0ff */
[----:B------:R-:W-:Y:S01]  /*1ab0*/  HMMA.16816.F16 R88, R52, R22, R88 ;  /* 0x000000163458723c */ /* 0x000fe20000000858 */
[----:B------:R-:W-:Y:S01]  /*1ac0*/  IADD3 R25, R29, 0x61c0, RZ ;  /* 0x000061c01d197810 */ /* 0x000fe20007ffe0ff */
[----:B------:R-:W-:Y:S01]  /*1ad0*/  LDSM.16.MT88.4 R56, [R56] ;  /* 0x000000003838783b */ /* 0x000fe20000004200 */
[----:B------:R-:W-:-:S02]  /*1ae0*/  IMAD.U32 R44, R28, 0x2, R21 ;  /* 0x000000021c2c7824 */ /* 0x000fc400078e0015 */
[C---:B------:R-:W-:Y:S01]  /*1af0*/  IMAD.U32 R60, R28.reuse, 0x2, R27 ;  /* 0x000000021c3c7824 */ /* 0x040fe200078e001b */
[----:B------:R-:W2:Y:S01]  /*1b00*/  LDSM.16.MT88.4 R64, [R64] ;  /* 0x000000004040783b */ /* 0x000ea20000004200 */
[C---:B------:R-:W-:Y:S01]  /*1b10*/  IADD3 R23, R29.reuse, 0x5100, RZ ;  /* 0x000051001d177810 */ /* 0x040fe20007ffe0ff */
[C---:B----4-:R-:W-:Y:S01]  /*1b20*/  HMMA.16816.F16 R102, R52.reuse, R76, R102 ;  /* 0x0000004c3466723c */ /* 0x050fe20000000866 */
[C---:B------:R-:W-:Y:S01]  /*1b30*/  IADD3 R27, R29.reuse, 0x61e0, RZ ;  /* 0x000061e01d1b7810 */ /* 0x040fe20007ffe0ff */
[C---:B------:R-:W-:Y:S01]  /*1b40*/  IMAD.U32 R40, R28.reuse, 0x2, R25 ;  /* 0x000000021c287824 */ /* 0x040fe200078e0019 */
[----:B------:R-:W-:Y:S01]  /*1b50*/  LDSM.16.MT88.4 R60, [R60] ;  /* 0x000000003c3c783b */ /* 0x000fe20000004200 */
[C---:B------:R-:W-:Y:S01]  /*1b60*/  IMAD.U32 R68, R28.reuse, 0x2, R23 ;  /* 0x000000021c447824 */ /* 0x040fe200078e0017 */
[C---:B------:R-:W-:Y:S01]  /*1b70*/  IADD3 R23, R29.reuse, 0x6180, RZ ;  /* 0x000061801d177810 */ /* 0x040fe20007ffe0ff */
[C---:B------:R-:W-:Y:S01]  /*1b80*/  IMAD.U32 R36, R28.reuse, 0x2, R27 ;  /* 0x000000021c247824 */ /* 0x040fe200078e001b */
[----:B------:R-:W-:Y:S01]  /*1b90*/  IADD3 R29, R29, 0x6260, RZ ;  /* 0x000062601d1d7810 */ /* 0x000fe20007ffe0ff */
[----:B------:R-:W-:Y:S01]  /*1ba0*/  HMMA.16816.F16 R100, R52, R78, R100 ;  /* 0x0000004e3464723c */ /* 0x000fe20000000864 */
[----:B------:R-:W-:Y:S01]  /*1bb0*/  LDSM.16.MT88.4 R44, [R44] ;  /* 0x000000002c2c783b */ /* 0x000fe20000004200 */
[----:B------:R-:W-:-:S02]  /*1bc0*/  IMAD.U32 R48, R28, 0x2, R23 ;  /* 0x000000021c307824 */ /* 0x000fc400078e0017 */
[----:B------:R-:W-:Y:S01]  /*1bd0*/  IMAD.U32 R76, R28, 0x2, R29 ;  /* 0x000000021c4c7824 */ /* 0x000fe200078e001d */
[----:B------:R-:W3:Y:S04]  /*1be0*/  LDSM.16.MT88.4 R68, [R68] ;  /* 0x000000004444783b */ /* 0x000ee80000004200 */
[----:B------:R-:W-:Y:S04]  /*1bf0*/  LDSM.16.M88.4 R20, [R20] ;  /* 0x000000001414783b */ /* 0x000fe80000000200 */
[----:B------:R-:W4:Y:S04]  /*1c00*/  LDSM.16.MT88.4 R48, [R48] ;  /* 0x000000003030783b */ /* 0x000f280000004200 */
[----:B------:R-:W5:Y:S01]  /*1c10*/  LDSM.16.MT88.4 R40, [R40] ;  /* 0x000000002828783b */ /* 0x000f620000004200 */
[C---:B-1----:R-:W-:Y:S03]  /*1c20*/  HMMA.16816.F16 R72, R52.reuse, R72, R98 ;  /* 0x000000483448723c */ /* 0x042fe60000000862 */
[----:B------:R-:W1:Y:S04]  /*1c30*/  LDSM.16.MT88.4 R36, [R36] ;  /* 0x000000002424783b */ /* 0x000e680000004200 */
[----:B------:R-:W1:Y:S01]  /*1c40*/  LDSM.16.MT88.4 R32, [R32] ;  /* 0x000000002020783b */ /* 0x000e620000004200 */
[C---:B------:R-:W-:Y:S03]  /*1c50*/  HMMA.16816.F16 R74, R52.reuse, R74, R96 ;  /* 0x0000004a344a723c */ /* 0x040fe60000000860 */
[----:B------:R-:W1:Y:S04]  /*1c60*/  LDSM.16.MT88.4 R28, [R30] ;  /* 0x000000001e1c783b */ /* 0x000e680000004200 */
[----:B------:R-:W1:Y:S01]  /*1c70*/  LDSM.16.MT88.4 R24, [R24] ;  /* 0x000000001818783b */ /* 0x000e620000004200 */
[C---:B--2---:R-:W-:Y:S03]  /*1c80*/  HMMA.16816.F16 R64, R52.reuse, R64, R86 ;  /* 0x000000403440723c */ /* 0x044fe60000000856 */
[----:B------:R-:W2:Y:S05]  /*1c90*/  LDSM.16.MT88.4 R76, [R76] ;  /* 0x000000004c4c783b */ /* 0x000eaa0000004200 */
[C---:B------:R-:W-:Y:S08]  /*1ca0*/  HMMA.16816.F16 R66, R52.reuse, R66, R84 ;  /* 0x000000423442723c */ /* 0x040ff00000000854 */
[C---:B---3--:R-:W-:Y:S08]  /*1cb0*/  HMMA.16816.F16 R68, R52.reuse, R68, R94 ;  /* 0x000000443444723c */ /* 0x048ff0000000085e */
[C---:B------:R-:W-:Y:S08]  /*1cc0*/  HMMA.16816.F16 R70, R52.reuse, R70, R92 ;  /* 0x000000463446723c */ /* 0x040ff0000000085c */
[C---:B------:R-:W-:Y:S08]  /*1cd0*/  HMMA.16816.F16 R60, R52.reuse, R60, R82 ;  /* 0x0000003c343c723c */ /* 0x040ff00000000852 */
[C---:B------:R-:W-:Y:S08]  /*1ce0*/  HMMA.16816.F16 R62, R52.reuse, R62, R80 ;  /* 0x0000003e343e723c */ /* 0x040ff00000000850 */
[C---:B------:R-:W-:Y:S08]  /*1cf0*/  HMMA.16816.F16 R18, R52.reuse, R56, R18 ;  /* 0x000000383412723c */ /* 0x040ff00000000812 */
[----:B------:R-:W-:Y:S08]  /*1d00*/  HMMA.16816.F16 R16, R52, R58, R16 ;  /* 0x0000003a3410723c */ /* 0x000ff00000000810 */
[C---:B----4-:R-:W-:Y:S08]  /*1d10*/  HMMA.16816.F16 R14, R20.reuse, R48, R14 ;  /* 0x00000030140e723c */ /* 0x050ff0000000080e */
[C---:B------:R-:W-:Y:S08]  /*1d20*/  HMMA.16816.F16 R90, R20.reuse, R50, R90 ;  /* 0x00000032145a723c */ /* 0x040ff0000000085a */
[C---:B------:R-:W-:Y:S08]  /*1d30*/  HMMA.16816.F16 R12, R20.reuse, R44, R12 ;  /* 0x0000002c140c723c */ /* 0x040ff0000000080c */
[C---:B------:R-:W-:Y:S08]  /*1d40*/  HMMA.16816.F16 R88, R20.reuse, R46, R88 ;  /* 0x0000002e1458723c */ /* 0x040ff00000000858 */
[C---:B-----5:R-:W-:Y:S08]  /*1d50*/  HMMA.16816.F16 R102, R20.reuse, R40, R102 ;  /* 0x000000281466723c */ /* 0x060ff00000000866 */
[C---:B------:R-:W-:Y:S08]  /*1d60*/  HMMA.16816.F16 R100, R20.reuse, R42, R100 ;  /* 0x0000002a1464723c */ /* 0x040ff00000000864 */
[C---:B-1----:R-:W-:Y:S08]  /*1d70*/  HMMA.16816.F16 R98, R20.reuse, R36, R72 ;  /* 0x000000241462723c */ /* 0x042ff00000000848 */
[C---:B------:R-:W-:Y:S08]  /*1d80*/  HMMA.16816.F16 R96, R20.reuse, R38, R74 ;  /* 0x000000261460723c */ /* 0x040ff0000000084a */
[C---:B------:R-:W-:Y:S08]  /*1d90*/  HMMA.16816.F16 R94, R20.reuse, R32, R68 ;  /* 0x00000020145e723c */ /* 0x040ff00000000844 */
[C---:B------:R-:W-:Y:S08]  /*1da0*/  HMMA.16816.F16 R92, R20.reuse, R34, R70 ;  /* 0x00000022145c723c */ /* 0x040ff00000000846 */
[C---:B------:R-:W-:Y:S08]  /*1db0*/  HMMA.16816.F16 R86, R20.reuse, R28, R64 ;  /* 0x0000001c1456723c */ /* 0x040ff00000000840 */
[C---:B------:R-:W-:Y:S08]  /*1dc0*/  HMMA.16816.F16 R84, R20.reuse, R30, R66 ;  /* 0x0000001e1454723c */ /* 0x040ff00000000842 */
[C---:B------:R-:W-:Y:S08]  /*1dd0*/  HMMA.16816.F16 R82, R20.reuse, R24, R60 ;  /* 0x000000181452723c */ /* 0x040ff0000000083c */
[C---:B------:R-:W-:Y:S08]  /*1de0*/  HMMA.16816.F16 R80, R20.reuse, R26, R62 ;  /* 0x0000001a1450723c */ /* 0x040ff0000000083e */
[C---:B--2---:R-:W-:Y:S08]  /*1df0*/  HMMA.16816.F16 R18, R20.reuse, R76, R18 ;  /* 0x0000004c1412723c */ /* 0x044ff00000000812 */
[----:B------:R-:W-:Y:S01]  /*1e00*/  HMMA.16816.F16 R16, R20, R78, R16 ;  /* 0x0000004e1410723c */ /* 0x000fe20000000810 */
[----:B------:R-:W-:Y:S10]  /*1e10*/  @!UPT UIADD3 URZ, URZ, URZ, URZ ;  /* 0x0000003f3f3ff290 */ /* 0x000ff4000fffe03f */
[----:B------:R-:W-:Y:S11]  /*1e20*/  BRA `(.L_x_25) ;  /* 0x0000180000007947 */ /* 0x000ff60003800000 */
.L_x_24:
[----:B------:R-:W-:-:S04]  /*1e30*/  IADD3 R23, R5, 0x1, RZ ;  /* 0x0000000105177810 */ /* 0x000fc80007ffe0ff */
[----:B------:R-:W-:-:S13]  /*1e40*/  ISETP.GE.AND P0, PT, R23, R10, PT ;  /* 0x0000000a1700720c */ /* 0x000fda0003f06270 */
[----:B------:R-:W-:Y:S05]  /*1e50*/  @!P0 BRA `(.L_x_26) ;  /* 0x0000002000008947 */ /* 0x000fea0003800000 */
[----:B------:R-:W-:-:S04]  /*1e60*/  DEPBAR.LE SB0, 0x0 ;  /* 0x000080000000791a */ /* 0x000fc80000000000 */
[----:B------:R-:W-:Y:S05]  /*1e70*/  BRA `(.L_x_25) ;  /* 0x000017b000007947 */ /* 0x000fea0003800000 */
.L_x_26:
[----:B------:R-:W-:Y:S01]  /*1e80*/  ISETP.GT.AND P0, PT, R28, 0x1ff, PT ;  /* 0x000001ff1c00780c */ /* 0x000fe20003f04270 */
[----:B------:R-:W-:-:S12]  /*1e90*/  BSSY B0, `(.L_x_27) ;  /* 0x0000177000007945 */ /* 0x000fd80003800000 */
[----:B------:R-:W-:Y:S05]  /*1ea0*/  @P0 BRA `(.L_x_28) ;  /* 0x0000175000000947 */ /* 0x000fea0003800000 */
[C---:B------:R-:W-:Y:S01]  /*1eb0*/  IMNMX R21, R28.reuse, 0x1e0, !PT ;  /* 0x000001e01c157817 */ /* 0x040fe20007800200 */
[----:B------:R-:W-:Y:S01]  /*1ec0*/  BSSY B1, `(.L_x_29) ;  /* 0x000004e000017945 */ /* 0x000fe20003800000 */
[----:B------:R-:W-:Y:S02]  /*1ed0*/  IMAD.MOV.U32 R20, RZ, RZ, R28 ;  /* 0x000000ffff147224 */ /* 0x000fe400078e001c */
[----:B------:R-:W-:-:S04]  /*1ee0*/  IADD3 R29, -R28, 0x1f, R21 ;  /* 0x0000001f1c1d7810 */ /* 0x000fc80007ffe115 */
[----:B------:R-:W-:-:S04]  /*1ef0*/  LEA.HI R24, R29, 0x1, RZ, 0x1b ;  /* 0x000000011d187811 */ /* 0x000fc800078fd8ff */
[----:B------:R-:W-:-:S13]  /*1f00*/  LOP3.LUT P0, RZ, R24, 0x3, RZ, 0xc0, !PT ;  /* 0x0000000318ff7812 */ /* 0x000fda000780c0ff */
[----:B------:R-:W-:Y:S05]  /*1f10*/  @!P0 BRA `(.L_x_30) ;  /* 0x0000048000008947 */ /* 0x000fea0003800000 */
[----:B------:R-:W-:Y:S01]  /*1f20*/  IMAD R20, R5, 0x20, R106 ;  /* 0x0000002005147824 */ /* 0x000fe200078e026a */
[----:B------:R-:W-:Y:S01]  /*1f30*/  LOP3.LUT R24, R24, 0x3, RZ, 0xc0, !PT ;  /* 0x0000000318187812 */ /* 0x000fe200078ec0ff */
[----:B------:R-:W-:Y:S03]  /*1f40*/  BSSY B2, `(.L_x_31) ;  /* 0x0000015000027945 */ /* 0x000fe60003800000 */
[----:B------:R-:W-:Y:S01]  /*1f50*/  IADD3 R25, R20, 0x20, RZ ;  /* 0x0000002014197810 */ /* 0x000fe20007ffe0ff */
[----:B------:R-:W-:Y:S01]  /*1f60*/  IMAD.IADD R20, R108, 0x1, R104 ;  /* 0x000000016c147824 */ /* 0x000fe200078e0268 */
[----:B------:R-:W-:Y:S02]  /*1f70*/  ISETP.NE.AND P1, PT, R24, 0x1, PT ;  /* 0x000000011800780c */ /* 0x000fe40003f25270 */
[----:B------:R-:W-:-:S04]  /*1f80*/  ISETP.GE.AND P0, PT, R25, c[0x0][0x180], PT ;  /* 0x0000600019007a0c */ /* 0x000fc80003f06270 */
[----:B------:R-:W-:-:S13]  /*1f90*/  ISETP.GE.OR P0, PT, R20, c[0x0][0x178], P0 ;  /* 0x00005e0014007a0c */ /* 0x000fda0000706670 */
[----:B------:R-:W-:Y:S05]  /*1fa0*/  @P0 BRA `(.L_x_32) ;  /* 0x000000e000000947 */ /* 0x000fea0003800000 */
[----:B------:R-:W-:Y:S01]  /*1fb0*/  IMAD R22, R20, c[0x0][0x180], RZ ;  /* 0x0000600014167a24 */ /* 0x000fe200078e02ff */
[----:B------:R-:W-:Y:S01]  /*1fc0*/  LOP3.LUT R20, R23, 0x1, RZ, 0xc0, !PT ;  /* 0x0000000117147812 */ /* 0x000fe200078ec0ff */
[----:B------:R-:W-:Y:S01]  /*1fd0*/  IMAD R21, R104, 0x28, R106 ;  /* 0x0000002868157824 */ /* 0x000fe200078e026a */
[----:B------:R-:W-:Y:S02]  /*1fe0*/  SHF.R.S32.HI R27, RZ, 0x1f, R25 ;  /* 0x0000001fff1b7819 */ /* 0x000fe40000011419 */
[----:B------:R-:W-:Y:S01]  /*1ff0*/  IADD3 R26, P0, R25, R22, RZ ;  /* 0x00000016191a7210 */ /* 0x000fe20007f1e0ff */
[----:B------:R-:W-:-:S03]  /*2000*/  IMAD R25, R20, 0x1400, R21 ;  /* 0x0000140014197824 */ /* 0x000fc600078e0215 */
[----:B------:R-:W-:Y:S01]  /*2010*/  LEA.HI.X.SX32 R27, R22, R27, 0x1, P0 ;  /* 0x0000001b161b7211 */ /* 0x000fe200000f0eff */
[----:B------:R-:W-:Y:S01]  /*2020*/  IMAD.SHL.U32 R25, R25, 0x2, RZ ;  /* 0x0000000219197824 */ /* 0x000fe200078e00ff */
[----:B------:R-:W-:-:S04]  /*2030*/  LEA R20, P0, R26, c[0x0][0x160], 0x1 ;  /* 0x000058001a147a11 */ /* 0x000fc800078008ff */
[----:B------:R-:W-:-:S05]  /*2040*/  LEA.HI.X R21, R26, c[0x0][0x164], R27, 0x1, P0 ;  /* 0x000059001a157a11 */ /* 0x000fca00000f0c1b */
[----:B------:R-:W-:Y:S01]  /*2050*/  @!PT LDS RZ, [RZ] ;  /* 0x00000000fffff984 */ /* 0x000fe20000000800 */
[----:B------:R-:W-:Y:S01]  /*2060*/  @!PT LDS RZ, [RZ] ;  /* 0x00000000fffff984 */ /* 0x000fe20000000800 */
[----:B------:R-:W-:Y:S01]  /*2070*/  @!PT LDS RZ, [RZ] ;  /* 0x00000000fffff984 */ /* 0x000fe20000000800 */
[----:B------:R1:W-:Y:S04]  /*2080*/  LDGSTS.E.128 [R25+0x80], [R20.64] ;  /* 0x0008000014197fae */ /* 0x0003e8000b921c44 */
.L_x_32:
[----:B------:R-:W-:Y:S05]  /*2090*/  BSYNC B2 ;  /* 0x0000000000027941 */ /* 0x000fea0003800000 */
.L_x_31:
[----:B-1----:R-:W-:Y:S01]  /*20a0*/  IADD3 R20, R28, 0x20, RZ ;  /* 0x000000201c147810 */ /* 0x002fe20007ffe0ff */
[----:B------:R-:W-:Y:S05]  /*20b0*/  @!P1 BRA `(.L_x_30) ;  /* 0x000002e000009947 */ /* 0x000fea0003800000 */
[----:B------:R-:W-:Y:S01]  /*20c0*/  IMAD R20, R5, 0x20, R0 ;  /* 0x0000002005147824 */ /* 0x000fe200078e0200 */
[----:B------:R-:W-:Y:S01]  /*20d0*/  BSSY B2, `(.L_x_33) ;  /* 0x0000015000027945 */ /* 0x000fe20003800000 */
[----:B------:R-:W-:-:S03]  /*20e0*/  ISETP.NE.AND P1, PT, R24, 0x2, PT ;  /* 0x000000021800780c */ /* 0x000fc60003f25270 */
[----:B------:R-:W-:Y:S01]  /*20f0*/  IADD3 R26, R20, 0x20, RZ ;  /* 0x00000020141a7810 */ /* 0x000fe20007ffe0ff */
[----:B------:R-:W-:-:S03]  /*2100*/  IMAD.IADD R20, R108, 0x1, R7 ;  /* 0x000000016c147824 */ /* 0x000fc600078e0207 */
        /* <DEDUP_REMOVED lines=17> */
.L_x_34:
[----:B------:R-:W-:Y:S05]  /*2220*/  BSYNC B2 ;  /* 0x0000000000027941 */ /* 0x000fea0003800000 */
.L_x_33:
[----:B-1----:R-:W-:Y:S01]  /*2230*/  IADD3 R20, R28, 0x40, RZ ;  /* 0x000000401c147810 */ /* 0x002fe20007ffe0ff */
[----:B------:R-:W-:Y:S05]  /*2240*/  @!P1 BRA `(.L_x_30) ;  /* 0x0000015000009947 */ /* 0x000fea0003800000 */
[----:B------:R-:W-:Y:S02]  /*2250*/  IMAD R20, R5, 0x20, R3 ;  /* 0x0000002005147824 */ /* 0x000fe400078e0203 */
[----:B------:R-:W-:-:S03]  /*2260*/  IMAD.IADD R21, R108, 0x1, R8 ;  /* 0x000000016c157824 */ /* 0x000fc600078e0208 */
[----:B------:R-:W-:Y:S02]  /*2270*/  IADD3 R25, R20, 0x20, RZ ;  /* 0x0000002014197810 */ /* 0x000fe40007ffe0ff */
[----:B------:R-:W-:Y:S02]  /*2280*/  IADD3 R20, R28, 0x60, RZ ;  /* 0x000000601c147810 */ /* 0x000fe40007ffe0ff */
        /* <DEDUP_REMOVED lines=17> */
.L_x_30:
[----:B------:R-:W-:Y:S05]  /*23a0*/  BSYNC B1 ;  /* 0x0000000000017941 */ /* 0x000fea0003800000 */
.L_x_29:
[----:B------:R-:W-:Y:S01]  /*23b0*/  ISETP.GE.U32.AND P0, PT, R29, 0x60, PT ;  /* 0x000000601d00780c */ /* 0x000fe20003f06070 */
[----:B------:R-:W-:-:S12]  /*23c0*/  BSSY B1, `(.L_x_35) ;  /* 0x0000074000017945 */ /* 0x000fd80003800000 */
[----:B------:R-:W-:Y:S05]  /*23d0*/  @!P0 BRA `(.L_x_36) ;  /* 0x0000072000008947 */ /* 0x000fea0003800000 */
[----:B-1----:R-:W-:-:S03]  /*23e0*/  IMAD.SHL.U32 R21, R20, 0x8, RZ ;  /* 0x0000000814157824 */ /* 0x002fc600078e00ff */
.L_x_39:
[----:B------:R-:W-:Y:S01]  /*23f0*/  IADD3 R22, R20, 0x20, RZ ;  /* 0x0000002014167810 */ /* 0x000fe20007ffe0ff */
[----:B------:R-:W-:Y:S01]  /*2400*/  BSSY B2, `(.L_x_37) ;  /* 0x000006c000027945 */ /* 0x000fe20003800000 */
[C---:B------:R-:W-:Y:S02]  /*2410*/  IADD3 R25, R21.reuse, 0x100, RZ ;  /* 0x0000010015197810 */ /* 0x040fe40007ffe0ff */
[----:B------:R-:W-:Y:S02]  /*2420*/  SHF.R.S32.HI R23, RZ, 0x1f, R22 ;  /* 0x0000001fff177819 */ /* 0x000fe40000011416 */
[----:B------:R-:W-:Y:S02]  /*2430*/  IADD3 R27, R21, 0x200, RZ ;  /* 0x00000200151b7810 */ /* 0x000fe40007ffe0ff */
[----:B------:R-:W-:Y:S02]  /*2440*/  LEA.HI R24, R23, R22, RZ, 0x2 ;  /* 0x0000001617187211 */ /* 0x000fe400078f10ff */
[----:B------:R-:W-:-:S02]  /*2450*/  SHF.R.S32.HI R22, RZ, 0x1f, R21 ;  /* 0x0000001fff167819 */ /* 0x000fc40000011415 */
[----:B------:R-:W-:Y:S02]  /*2460*/  IADD3 R23, R20, 0x40, RZ ;  /* 0x0000004014177810 */ /* 0x000fe40007ffe0ff */
[----:B------:R-:W-:Y:S02]  /*2470*/  LEA.HI R22, R22, R21, RZ, 0x5 ;  /* 0x0000001516167211 */ /* 0x000fe400078f28ff */
[----:B------:R-:W-:Y:S02]  /*2480*/  SHF.R.S32.HI R28, RZ, 0x1f, R23 ;  /* 0x0000001fff1c7819 */ /* 0x000fe40000011417 */
[----:B------:R-:W-:Y:S02]  /*2490*/  LOP3.LUT R22, R22, 0xffffffe0, RZ, 0xc0, !PT ;  /* 0xffffffe016167812 */ /* 0x000fe400078ec0ff */
[----:B------:R-:W-:Y:S02]  /*24a0*/  SHF.R.S32.HI R26, RZ, 0x1f, R25 ;  /* 0x0000001fff1a7819 */ /* 0x000fe40000011419 */
[----:B------:R-:W-:Y:S01]  /*24b0*/  SHF.R.S32.HI R30, RZ, 0x1f, R27 ;  /* 0x0000001fff1e7819 */ /* 0x000fe2000001141b */
[----:B------:R-:W-:Y:S01]  /*24c0*/  IMAD.IADD R32, R21, 0x1, -R22 ;  /* 0x0000000115207824 */ /* 0x000fe200078e0a16 */
[----:B------:R-:W-:-:S02]  /*24d0*/  LEA.HI R28, R28, R23, RZ, 0x2 ;  /* 0x000000171c1c7211 */ /* 0x000fc400078f10ff */
[----:B------:R-:W-:Y:S01]  /*24e0*/  SHF.R.S32.HI R23, RZ, 0x1f, R20 ;  /* 0x0000001fff177819 */ /* 0x000fe20000011414 */
[----:B------:R-:W-:Y:S01]  /*24f0*/  IMAD R22, R5, 0x20, R32 ;  /* 0x0000002005167824 */ /* 0x000fe200078e0220 */
[----:B------:R-:W-:Y:S02]  /*2500*/  LEA.HI R26, R26, R25, RZ, 0x5 ;  /* 0x000000191a1a7211 */ /* 0x000fe400078f28ff */
[----:B------:R-:W-:Y:S02]  /*2510*/  LEA.HI R30, R30, R27, RZ, 0x5 ;  /* 0x0000001b1e1e7211 */ /* 0x000fe400078f28ff */
[----:B------:R-:W-:Y:S02]  /*2520*/  LEA.HI R23, R23, R20, RZ, 0x2 ;  /* 0x0000001417177211 */ /* 0x000fe400078f10ff */
[----:B------:R-:W-:Y:S02]  /*2530*/  LOP3.LUT R26, R26, 0xffffffe0, RZ, 0xc0, !PT ;  /* 0xffffffe01a1a7812 */ /* 0x000fe400078ec0ff */
[----:B------:R-:W-:-:S02]  /*2540*/  LOP3.LUT R30, R30, 0xffffffe0, RZ, 0xc0, !PT ;  /* 0xffffffe01e1e7812 */ /* 0x000fc400078ec0ff */
[----:B------:R-:W-:Y:S01]  /*2550*/  SHF.R.S32.HI R29, RZ, 0x2, R23 ;  /* 0x00000002ff1d7819 */ /* 0x000fe20000011417 */
[----:B------:R-:W-:Y:S01]  /*2560*/  IMAD.IADD R34, R25, 0x1, -R26 ;  /* 0x0000000119227824 */ /* 0x000fe200078e0a1a */
[----:B------:R-:W-:Y:S01]  /*2570*/  IADD3 R31, R22, 0x20, RZ ;  /* 0x00000020161f7810 */ /* 0x000fe20007ffe0ff */
[----:B------:R-:W-:Y:S01]  /*2580*/  IMAD.IADD R38, R27, 0x1, -R30 ;  /* 0x000000011b267824 */ /* 0x000fe200078e0a1e */
[----:B------:R-:W-:Y:S01]  /*2590*/  IADD3 R26, R21, 0x300, RZ ;  /* 0x00000300151a7810 */ /* 0x000fe20007ffe0ff */
[----:B------:R-:W-:Y:S01]  /*25a0*/  IMAD.IADD R30, R108, 0x1, R29 ;  /* 0x000000016c1e7824 */ /* 0x000fe200078e021d */
[----:B------:R-:W-:Y:S01]  /*25b0*/  ISETP.GE.AND P1, PT, R31, c[0x0][0x180], PT ;  /* 0x000060001f007a0c */ /* 0x000fe20003f26270 */
[C---:B------:R-:W-:Y:S01]  /*25c0*/  IMAD R22, R5.reuse, 0x20, R34 ;  /* 0x0000002005167824 */ /* 0x040fe200078e0222 */
[----:B------:R-:W-:Y:S01]  /*25d0*/  SHF.R.S32.HI R33, RZ, 0x2, R24 ;  /* 0x00000002ff217819 */ /* 0x000fe20000011418 */
[----:B------:R-:W-:Y:S01]  /*25e0*/  IMAD R23, R5, 0x20, R38 ;  /* 0x0000002005177824 */ /* 0x000fe200078e0226 */
[----:B------:R-:W-:-:S02]  /*25f0*/  ISETP.GE.OR P1, PT, R30, c[0x0][0x178], P1 ;  /* 0x00005e001e007a0c */ /* 0x000fc40000f26670 */
[----:B------:R-:W-:Y:S01]  /*2600*/  IADD3 R36, R22, 0x20, RZ ;  /* 0x0000002016247810 */ /* 0x000fe20007ffe0ff */
[----:B------:R-:W-:Y:S01]  /*2610*/  IMAD.IADD R35, R108, 0x1, R33 ;  /* 0x000000016c237824 */ /* 0x000fe200078e0221 */
[----:B------:R-:W-:Y:S02]  /*2620*/  SHF.R.S32.HI R27, RZ, 0x1f, R26 ;  /* 0x0000001fff1b7819 */ /* 0x000fe4000001141a */
[----:B------:R-:W-:Y:S02]  /*2630*/  SHF.R.S32.HI R37, RZ, 0x2, R28 ;  /* 0x00000002ff257819 */ /* 0x000fe4000001141c */
[----:B------:R-:W-:Y:S02]  /*2640*/  ISETP.GE.AND P0, PT, R36, c[0x0][0x180], PT ;  /* 0x0000600024007a0c */ /* 0x000fe40003f06270 */
[----:B------:R-:W-:Y:S01]  /*2650*/  IADD3 R41, R23, 0x20, RZ ;  /* 0x0000002017297810 */ /* 0x000fe20007ffe0ff */
[----:B------:R-:W-:Y:S01]  /*2660*/  IMAD.IADD R39, R108, 0x1, R37 ;  /* 0x000000016c277824 */ /* 0x000fe200078e0225 */
[----:B------:R-:W-:Y:S01]  /*2670*/  LEA.HI R27, R27, R26, RZ, 0x5 ;  /* 0x0000001a1b1b7211 */ /* 0x000fe200078f28ff */
[----:B------:R-:W-:Y:S01]  /*2680*/  @!P1 IMAD R22, R30, c[0x0][0x180], RZ ;  /* 0x000060001e169a24 */ /* 0x000fe200078e02ff */
[----:B------:R-:W-:Y:S01]  /*2690*/  IADD3 R25, R20, 0x60, RZ ;  /* 0x0000006014197810 */ /* 0x000fe20007ffe0ff */
[----:B------:R-:W-:Y:S01]  /*26a0*/  @!P1 IMAD R23, R29, 0x28, R32 ;  /* 0x000000281d179824 */ /* 0x000fe200078e0220 */
[----:B------:R-:W-:-:S02]  /*26b0*/  ISETP.GE.OR P0, PT, R35, c[0x0][0x178], P0 ;  /* 0x00005e0023007a0c */ /* 0x000fc40000706670 */
[----:B------:R-:W-:Y:S02]  /*26c0*/  ISETP.GE.AND P2, PT, R41, c[0x0][0x180], PT ;  /* 0x0000600029007a0c */ /* 0x000fe40003f46270 */
[----:B------:R-:W-:Y:S02]  /*26d0*/  LOP3.LUT R27, R27, 0xffffffe0, RZ, 0xc0, !PT ;  /* 0xffffffe01b1b7812 */ /* 0x000fe400078ec0ff */
[----:B------:R-:W-:Y:S02]  /*26e0*/  SHF.R.S32.HI R24, RZ, 0x1f, R25 ;  /* 0x0000001fff187819 */ /* 0x000fe40000011419 */
[----:B------:R-:W-:Y:S01]  /*26f0*/  ISETP.GE.OR P2, PT, R39, c[0x0][0x178], P2 ;  /* 0x00005e0027007a0c */ /* 0x000fe20001746670 */
[----:B------:R-:W-:Y:S01]  /*2700*/  IMAD.IADD R40, R26, 0x1, -R27 ;  /* 0x000000011a287824 */ /* 0x000fe200078e0a1b */
[----:B------:R-:W-:Y:S02]  /*2710*/  LEA.HI R28, R24, R25, RZ, 0x2 ;  /* 0x00000019181c7211 */ /* 0x000fe400078f10ff */
[----:B------:R-:W-:Y:S01]  /*2720*/  @!P1 IADD3 R27, R5, 0x1, RZ ;  /* 0x00000001051b9810 */ /* 0x000fe20007ffe0ff */
[----:B------:R-:W-:Y:S01]  /*2730*/  @!P0 IMAD R24, R33, 0x28, R34 ;  /* 0x0000002821188824 */ /* 0x000fe200078e0222 */
[----:B------:R-:W-:-:S02]  /*2740*/  @!P1 SHF.R.S32.HI R25, RZ, 0x1f, R31 ;  /* 0x0000001fff199819 */ /* 0x000fc4000001141f */
[----:B------:R-:W-:Y:S02]  /*2750*/  @!P1 IADD3 R26, P3, R31, R22, RZ ;  /* 0x000000161f1a9210 */ /* 0x000fe40007f7e0ff */
[----:B------:R-:W-:Y:S02]  /*2760*/  @!P1 LOP3.LUT R30, R27, 0x1, RZ, 0xc0, !PT ;  /* 0x000000011b1e9812 */ /* 0x000fe400078ec0ff */
[----:B------:R-:W-:Y:S01]  /*2770*/  @!P1 LEA.HI.X.SX32 R31, R22, R25, 0x1, P3 ;  /* 0x00000019161f9211 */ /* 0x000fe200018f0eff */
[----:B------:R-:W-:Y:S01]  /*2780*/  @!P0 IMAD R25, R35, c[0x0][0x180], RZ ;  /* 0x0000600023198a24 */ /* 0x000fe200078e02ff */
[----:B------:R-:W-:Y:S01]  /*2790*/  @!P1 LEA R22, P3, R26, c[0x0][0x160], 0x1 ;  /* 0x000058001a169a11 */ /* 0x000fe200078608ff */
[----:B------:R-:W-:Y:S01]  /*27a0*/  @!P1 IMAD R29, R30, 0x1400, R23 ;  /* 0x000014001e1d9824 */ /* 0x000fe200078e0217 */
[----:B------:R-:W-:Y:S01]  /*27b0*/  @!P0 SHF.R.S32.HI R30, RZ, 0x1f, R36 ;  /* 0x0000001fff1e8819 */ /* 0x000fe20000011424 */
[----:B------:R-:W-:Y:S01]  /*27c0*/  @!P2 IMAD R27, R37, 0x28, R38 ;  /* 0x00000028251ba824 */ /* 0x000fe200078e0226 */
[----:B------:R-:W-:Y:S01]  /*27d0*/  @!P1 LEA.HI.X R23, R26, c[0x0][0x164], R31, 0x1, P3 ;  /* 0x000059001a179a11 */ /* 0x000fe200018f0c1f */
[----:B------:R-:W-:Y:S01]  /*27e0*/  @!P2 IMAD R26, R39, c[0x0][0x180], RZ ;  /* 0x00006000271aaa24 */ /* 0x000fe200078e02ff */
[----:B------:R-:W-:Y:S01]  /*27f0*/  @!P0 IADD3 R32, P3, R36, R25, RZ ;  /* 0x0000001924208210 */ /* 0x000fe20007f7e0ff */
[----:B------:R-:W-:Y:S01]  /*2800*/  @!P1 IMAD.SHL.U32 R29, R29, 0x2, RZ ;  /* 0x000000021d1d9824 */ /* 0x000fe200078e00ff */
[----:B------:R-:W-:-:S02]  /*2810*/  @!P0 IADD3 R31, R5, 0x1, RZ ;  /* 0x00000001051f8810 */ /* 0x000fc40007ffe0ff */
[----:B------:R-:W-:Y:S02]  /*2820*/  @!P2 IADD3 R33, R5, 0x1, RZ ;  /* 0x000000010521a810 */ /* 0x000fe40007ffe0ff */
[----:B------:R-:W-:Y:S01]  /*2830*/  @!P0 LEA.HI.X.SX32 R37, R25, R30, 0x1, P3 ;  /* 0x0000001e19258211 */ /* 0x000fe200018f0eff */
[----:B------:R-:W-:Y:S01]  /*2840*/  @!PT LDS RZ, [RZ] ;  /* 0x00000000fffff984 */ /* 0x000fe20000000800 */
[----:B------:R-:W-:Y:S01]  /*2850*/  @!PT LDS RZ, [RZ] ;  /* 0x00000000fffff984 */ /* 0x000fe20000000800 */
[----:B------:R-:W-:Y:S01]  /*2860*/  @!PT LDS RZ, [RZ] ;  /* 0x00000000fffff984 */ /* 0x000fe20000000800 */
[----:B------:R1:W-:Y:S01]  /*2870*/  @!P1 LDGSTS.E.128 [R29+0x80], [R22.64] ;  /* 0x00080000161d9fae */ /* 0x0003e2000b921c44 */
[----:B------:R-:W-:Y:S02]  /*2880*/  @!P2 SHF.R.S32.HI R25, RZ, 0x1f, R41 ;  /* 0x0000001fff19a819 */ /* 0x000fe40000011429 */
[----:B------:R-:W-:Y:S02]  /*2890*/  @!P2 IADD3 R30, P4, R41, R26, RZ ;  /* 0x0000001a291ea210 */ /* 0x000fe40007f9e0ff */
[----:B------:R-:W-:Y:S02]  /*28a0*/  @!P0 LOP3.LUT R31, R31, 0x1, RZ, 0xc0, !PT ;  /* 0x000000011f1f8812 */ /* 0x000fe400078ec0ff */
[----:B------:R-:W-:-:S02]  /*28b0*/  @!P2 LOP3.LUT R34, R33, 0x1, RZ, 0xc0, !PT ;  /* 0x000000012122a812 */ /* 0x000fc400078ec0ff */
[----:B------:R-:W-:Y:S01]  /*28c0*/  @!P2 LEA.HI.X.SX32 R35, R26, R25, 0x1, P4 ;  /* 0x000000191a23a211 */ /* 0x000fe200020f0eff */
[----:B------:R-:W-:Y:S01]  /*28d0*/  @!P0 IMAD R31, R31, 0x1400, R24 ;  /* 0x000014001f1f8824 */ /* 0x000fe200078e0218 */
[----:B------:R-:W-:Y:S01]  /*28e0*/  @!P2 LEA R26, P4, R30, c[0x0][0x160], 0x1 ;  /* 0x000058001e1aaa11 */ /* 0x000fe200078808ff */
[----:B------:R-:W-:Y:S01]  /*28f0*/  @!P2 IMAD R33, R34, 0x1400, R27 ;  /* 0x000014002221a824 */ /* 0x000fe200078e021b */
[----:B------:R-:W-:Y:S01]  /*2900*/  @!P0 LEA R24, P3, R32, c[0x0][0x160], 0x1 ;  /* 0x0000580020188a11 */ /* 0x000fe200078608ff */
[----:B------:R-:W-:Y:S01]  /*2910*/  @!P0 IMAD.SHL.U32 R31, R31, 0x2, RZ ;  /* 0x000000021f1f8824 */ /* 0x000fe200078e00ff */
[----:B------:R-:W-:Y:S01]  /*2920*/  @!P2 LEA.HI.X R27, R30, c[0x0][0x164], R35, 0x1, P4 ;  /* 0x000059001e1baa11 */ /* 0x000fe200020f0c23 */
[----:B------:R-:W-:Y:S01]  /*2930*/  IMAD R30, R5, 0x20, R40 ;  /* 0x00000020051e7824 */ /* 0x000fe200078e0228 */
[----:B------:R-:W-:Y:S01]  /*2940*/  @!P0 LEA.HI.X R25, R32, c[0x0][0x164], R37, 0x1, P3 ;  /* 0x0000590020198a11 */ /* 0x000fe200018f0c25 */
[----:B------:R-:W-:Y:S01]  /*2950*/  @!P2 IMAD.SHL.U32 R33, R33, 0x2, RZ ;  /* 0x000000022121a824 */ /* 0x000fe200078e00ff */
[----:B------:R-:W-:-:S02]  /*2960*/  SHF.R.S32.HI R35, RZ, 0x2, R28 ;  /* 0x00000002ff237819 */ /* 0x000fc4000001141c */
[----:B------:R-:W-:Y:S01]  /*2970*/  IADD3 R37, R30, 0x20, RZ ;  /* 0x000000201e257810 */ /* 0x000fe20007ffe0ff */
[----:B------:R1:W-:Y:S01]  /*2980*/  @!P0 LDGSTS.E.128 [R31+0x80], [R24.64] ;  /* 0x00080000181f8fae */ /* 0x0003e2000b921c44 */
[----:B------:R-:W-:Y:S01]  /*2990*/  ISETP.GE.AND P0, PT, R20, 0x180, PT ;  /* 0x000001801400780c */ /* 0x000fe20003f06270 */
[----:B------:R-:W-:Y:S01]  /*29a0*/  IMAD.IADD R30, R108, 0x1, R35 ;  /* 0x000000016c1e7824 */ /* 0x000fe200078e0223 */
[----:B------:R-:W-:Y:S01]  /*29b0*/  ISETP.GE.AND P1, PT, R37, c[0x0][0x180], PT ;  /* 0x0000600025007a0c */ /* 0x000fe20003f26270 */
[----:B------:R1:W-:Y:S01]  /*29c0*/  @!P2 LDGSTS.E.128 [R33+0x80], [R26.64] ;  /* 0x000800001a21afae */ /* 0x0003e2000b921c44 */
[----:B------:R-:W-:Y:S02]  /*29d0*/  IADD3 R28, R20, 0x80, RZ ;  /* 0x00000080141c7810 */ /* 0x000fe40007ffe0ff */
[----:B------:R-:W-:-:S13]  /*29e0*/  ISETP.GE.OR P1, PT, R30, c[0x0][0x178], P1 ;  /* 0x00005e001e007a0c */ /* 0x000fda0000f26670 */
[----:B------:R-:W-:Y:S05]  /*29f0*/  @P1 BRA `(.L_x_38) ;  /* 0x000000c000001947 */ /* 0x000fea0003800000 */
[----:B-1----:R-:W-:Y:S01]  /*2a00*/  IADD3 R23, R5, 0x1, RZ ;  /* 0x0000000105177810 */ /* 0x002fe20007ffe0ff */
[----:B------:R-:W-:Y:S02]  /*2a10*/  IMAD R22, R30, c[0x0][0x180], RZ ;  /* 0x000060001e167a24 */ /* 0x000fe400078e02ff */
[----:B------:R-:W-:Y:S01]  /*2a20*/  IMAD R20, R35, 0x28, R40 ;  /* 0x0000002823147824 */ /* 0x000fe200078e0228 */
[----:B------:R-:W-:Y:S02]  /*2a30*/  LOP3.LUT R25, R23, 0x1, RZ, 0xc0, !PT ;  /* 0x0000000117197812 */ /* 0x000fe400078ec0ff */
[----:B------:R-:W-:Y:S02]  /*2a40*/  SHF.R.S32.HI R23, RZ, 0x1f, R37 ;  /* 0x0000001fff177819 */ /* 0x000fe40000011425 */
[----:B------:R-:W-:Y:S01]  /*2a50*/  IADD3 R24, P1, R37, R22, RZ ;  /* 0x0000001625187210 */ /* 0x000fe20007f3e0ff */
[----:B------:R-:W-:-:S03]  /*2a60*/  IMAD R20, R25, 0x1400, R20 ;  /* 0x0000140019147824 */ /* 0x000fc600078e0214 */
[----:B------:R-:W-:Y:S01]  /*2a70*/  LEA.HI.X.SX32 R23, R22, R23, 0x1, P1 ;  /* 0x0000001716177211 */ /* 0x000fe200008f0eff */
[----:B------:R-:W-:Y:S01]  /*2a80*/  IMAD.SHL.U32 R25, R20, 0x2, RZ ;  /* 0x0000000214197824 */ /* 0x000fe200078e00ff */
[----:B------:R-:W-:-:S04]  /*2a90*/  LEA R22, P1, R24, c[0x0][0x160], 0x1 ;  /* 0x0000580018167a11 */ /* 0x000fc800078208ff */
[----:B------:R-:W-:-:S05]  /*2aa0*/  LEA.HI.X R23, R24, c[0x0][0x164], R23, 0x1, P1 ;  /* 0x0000590018177a11 */ /* 0x000fca00008f0c17 */
[----:B------:R1:W-:Y:S04]  /*2ab0*/  LDGSTS.E.128 [R25+0x80], [R22.64] ;  /* 0x0008000016197fae */ /* 0x0003e8000b921c44 */
.L_x_38:
[----:B-1----:R-:W-:Y:S05]  /*2ac0*/  BSYNC B2 ;  /* 0x0000000000027941 */ /* 0x002fea0003800000 */
.L_x_37:
[----:B------:R-:W-:Y:S01]  /*2ad0*/  IMAD.MOV.U32 R20, RZ, RZ, R28 ;  /* 0x000000ffff147224 */ /* 0x000fe200078e001c */
[----:B------:R-:W-:Y:S01]  /*2ae0*/  IADD3 R21, R21, 0x400, RZ ;  /* 0x0000040015157810 */ /* 0x000fe20007ffe0ff */
[----:B------:R-:W-:Y:S05]  /*2af0*/  @!P0 BRA `(.L_x_39) ;  /* 0xfffff8f000008947 */ /* 0x000fea000383ffff */
.L_x_36:
[----:B------:R-:W-:Y:S05]  /*2b00*/  BSYNC B1 ;  /* 0x0000000000017941 */ /* 0x000fea0003800000 */
.L_x_35:
[----:B------:R-:W2:Y:S01]  /*2b10*/  S2R R27, SR_TID.X ;  /* 0x00000000001b7919 */ /* 0x000ea20000002100 */
[----:B------:R-:W-:Y:S01]  /*2b20*/  IMAD.MOV.U32 R24, RZ, RZ, 0x2200 ;  /* 0x00002200ff187424 */ /* 0x000fe200078e00ff */
[----:B------:R-:W-:Y:S01]  /*2b30*/  BSSY B1, `(.L_x_40) ;  /* 0x0000049000017945 */ /* 0x000fe20003800000 */
[----:B--2---:R-:W-:Y:S01]  /*2b40*/  IMNMX R20, R27, 0x1e0, !PT ;  /* 0x000001e01b147817 */ /* 0x004fe20007800200 */
[----:B-1----:R-:W-:-:S03]  /*2b50*/  IMAD.MOV.U32 R22, RZ, RZ, R27 ;  /* 0x000000ffff167224 */ /* 0x002fc600078e001b */
[----:B------:R-:W-:Y:S02]  /*2b60*/  IADD3 R29, -R27, 0x1f, R20 ;  /* 0x0000001f1b1d7810 */ /* 0x000fe40007ffe114 */
[----:B------:R-:W-:Y:S02]  /*2b70*/  IADD3 R20, R5, 0x1, RZ ;  /* 0x0000000105147810 */ /* 0x000fe40007ffe0ff */
[----:B------:R-:W-:Y:S02]  /*2b80*/  LEA.HI R25, R29, 0x1, RZ, 0x1b ;  /* 0x000000011d197811 */ /* 0x000fe400078fd8ff */
[----:B------:R-:W-:Y:S02]  /*2b90*/  LOP3.LUT R21, R20, 0x1, RZ, 0xc0, !PT ;  /* 0x0000000114157812 */ /* 0x000fe400078ec0ff */
[----:B------:R-:W-:-:S03]  /*2ba0*/  LOP3.LUT P0, RZ, R25, 0x3, RZ, 0xc0, !PT ;  /* 0x0000000319ff7812 */ /* 0x000fc6000780c0ff */
[----:B------:R-:W-:-:S10]  /*2bb0*/  IMAD R21, R21, R24, 0x5080 ;  /* 0x0000508015157424 */ /* 0x000fd400078e0218 */
[----:B------:R-:W-:Y:S05]  /*2bc0*/  @!P0 BRA `(.L_x_41) ;  /* 0x000003f000008947 */ /* 0x000fea0003800000 */
[----:B------:R-:W-:Y:S01]  /*2bd0*/  IMAD.IADD R22, R109, 0x1, R105 ;  /* 0x000000016d167824 */ /* 0x000fe200078e0269 */
[----:B------:R-:W-:Y:S01]  /*2be0*/  LOP3.LUT R28, R25, 0x3, RZ, 0xc0, !PT ;  /* 0x00000003191c7812 */ /* 0x000fe200078ec0ff */
[----:B------:R-:W-:Y:S01]  /*2bf0*/  IMAD R23, R20, 0x20, R6 ;  /* 0x0000002014177824 */ /* 0x000fe200078e0206 */
[----:B------:R-:W-:Y:S02]  /*2c00*/  BSSY B2, `(.L_x_42) ;  /* 0x0000011000027945 */ /* 0x000fe40003800000 */
[----:B------:R-:W-:Y:S02]  /*2c10*/  ISETP.GE.AND P0, PT, R22, c[0x0][0x17c], PT ;  /* 0x00005f0016007a0c */ /* 0x000fe40003f06270 */
[----:B------:R-:W-:Y:S02]  /*2c20*/  ISETP.NE.AND P1, PT, R28, 0x1, PT ;  /* 0x000000011c00780c */ /* 0x000fe40003f25270 */
[----:B------:R-:W-:-:S13]  /*2c30*/  ISETP.GE.OR P0, PT, R23, c[0x0][0x180], P0 ;  /* 0x0000600017007a0c */ /* 0x000fda0000706670 */
[----:B------:R-:W-:Y:S05]  /*2c40*/  @P0 BRA `(.L_x_43) ;  /* 0x000000c000000947 */ /* 0x000fea0003800000 */
[----:B------:R-:W-:Y:S01]  /*2c50*/  IMAD R23, R23, c[0x0][0x17c], RZ ;  /* 0x00005f0017177a24 */ /* 0x000fe200078e02ff */
[----:B------:R-:W-:Y:S01]  /*2c60*/  SHF.R.S32.HI R26, RZ, 0x1f, R22 ;  /* 0x0000001fff1a7819 */ /* 0x000fe20000011416 */
[----:B------:R-:W-:-:S03]  /*2c70*/  IMAD R24, R6, 0x88, R105 ;  /* 0x0000008806187824 */ /* 0x000fc600078e0269 */
[----:B------:R-:W-:-:S04]  /*2c80*/  IADD3 R25, P0, R22, R23, RZ ;  /* 0x0000001716197210 */ /* 0x000fc80007f1e0ff */
[----:B------:R-:W-:Y:S02]  /*2c90*/  LEA.HI.X.SX32 R26, R23, R26, 0x1, P0 ;  /* 0x0000001a171a7211 */ /* 0x000fe400000f0eff */
[----:B------:R-:W-:-:S04]  /*2ca0*/  LEA R22, P0, R25, c[0x0][0x168], 0x1 ;  /* 0x00005a0019167a11 */ /* 0x000fc800078008ff */
[----:B------:R-:W-:Y:S01]  /*2cb0*/  LEA.HI.X R23, R25, c[0x0][0x16c], R26, 0x1, P0 ;  /* 0x00005b0019177a11 */ /* 0x000fe200000f0c1a */
[----:B------:R-:W-:-:S05]  /*2cc0*/  IMAD R25, R24, 0x2, R21 ;  /* 0x0000000218197824 */ /* 0x000fca00078e0215 */
[----:B------:R-:W-:Y:S01]  /*2cd0*/  @!PT LDS RZ, [RZ] ;  /* 0x00000000fffff984 */ /* 0x000fe20000000800 */
[----:B------:R-:W-:Y:S01]  /*2ce0*/  @!PT LDS RZ, [RZ] ;  /* 0x00000000fffff984 */ /* 0x000fe20000000800 */
[----:B------:R-:W-:Y:S01]  /*2cf0*/  @!PT LDS RZ, [RZ] ;  /* 0x00000000fffff984 */ /* 0x000fe20000000800 */
[----:B------:R1:W-:Y:S03]  /*2d00*/  LDGSTS.E.128 [R25], [R22.64] ;  /* 0x0000000016197fae */ /* 0x0003e6000b921c44 */
.L_x_43:
[----:B------:R-:W-:Y:S05]  /*2d10*/  BSYNC B2 ;  /* 0x0000000000027941 */ /* 0x000fea0003800000 */
.L_x_42:
[----:B-1----:R-:W-:Y:S01]  /*2d20*/  IADD3 R22, R27, 0x20, RZ ;  /* 0x000000201b167810 */ /* 0x002fe20007ffe0ff */
[----:B------:R-:W-:Y:S05]  /*2d30*/  @!P1 BRA `(.L_x_41) ;  /* 0x0000028000009947 */ /* 0x000fea0003800000 */
[----:B------:R-:W-:Y:S01]  /*2d40*/  IMAD.IADD R22, R109, 0x1, R2 ;  /* 0x000000016d167824 */ /* 0x000fe200078e0202 */
[----:B------:R-:W-:Y:S01]  /*2d50*/  BSSY B2, `(.L_x_44) ;  /* 0x0000012000027945 */ /* 0x000fe20003800000 */
[----:B------:R-:W-:Y:S01]  /*2d60*/  IMAD R23, R20, 0x20, R9 ;  /* 0x0000002014177824 */ /* 0x000fe200078e0209 */
[----:B------:R-:W-:Y:S02]  /*2d70*/  ISETP.NE.AND P1, PT, R28, 0x2, PT ;  /* 0x000000021c00780c */ /* 0x000fe40003f25270 */
[----:B------:R-:W-:-:S04]  /*2d80*/  ISETP.GE.AND P0, PT, R22, c[0x0][0x17c], PT ;  /* 0x00005f0016007a0c */ /* 0x000fc80003f06270 */
        /* <DEDUP_REMOVED lines=14> */
.L_x_45:
[----:B------:R-:W-:Y:S05]  /*2e70*/  BSYNC B2 ;  /* 0x0000000000027941 */ /* 0x000fea0003800000 */
.L_x_44:
[----:B-1----:R-:W-:Y:S01]  /*2e80*/  IADD3 R22, R27, 0x40, RZ ;  /* 0x000000401b167810 */ /* 0x002fe20007ffe0ff */
[----:B------:R-:W-:Y:S05]  /*2e90*/  @!P1 BRA `(.L_x_41) ;  /* 0x0000012000009947 */ /* 0x000fea0003800000 */
[----:B------:R-:W-:Y:S01]  /*2ea0*/  IMAD.IADD R23, R109, 0x1, R4 ;  /* 0x000000016d177824 */ /* 0x000fe200078e0204 */
[----:B------:R-:W-:Y:S01]  /*2eb0*/  IADD3 R22, R27, 0x60, RZ ;  /* 0x000000601b167810 */ /* 0x000fe20007ffe0ff */
[----:B------:R-:W-:-:S03]  /*2ec0*/  IMAD R24, R20, 0x20, R11 ;  /* 0x0000002014187824 */ /* 0x000fc600078e020b */
        /* <DEDUP_REMOVED lines=15> */
.L_x_41:
[----:B------:R-:W-:Y:S05]  /*2fc0*/  BSYNC B1 ;  /* 0x0000000000017941 */ /* 0x000fea0003800000 */
.L_x_40:
[----:B------:R-:W-:-:S13]  /*2fd0*/  ISETP.GE.U32.AND P0, PT, R29, 0x60, PT ;  /* 0x000000601d00780c */ /* 0x000fda0003f06070 */
[----:B------:R-:W-:Y:S05]  /*2fe0*/  @!P0 BRA `(.L_x_28) ;  /* 0x0000061000008947 */ /* 0x000fea0003800000 */
.L_x_48:
        /* <DEDUP_REMOVED lines=9> */
[----:B------:R-:W-:-:S02]  /*3080*/  LEA.HI R24, R24, R23, RZ, 0x7 ;  /* 0x0000001718187211 */ /* 0x000fc400078f38ff */
[----:B------:R-:W-:Y:S02]  /*3090*/  SHF.R.S32.HI R32, RZ, 0x1f, R29 ;  /* 0x0000001fff207819 */ /* 0x000fe4000001141d */
[----:B------:R-:W-:Y:S02]  /*30a0*/  SHF.R.S32.HI R28, RZ, 0x1f, R25 ;  /* 0x0000001fff1c7819 */ /* 0x000fe40000011419 */
[----:B------:R-:W-:Y:S02]  /*30b0*/  LOP3.LUT R24, R24, 0xffffff80, RZ, 0xc0, !PT ;  /* 0xffffff8018187812 */ /* 0x000fe400078ec0ff */
[----:B------:R-:W-:Y:S02]  /*30c0*/  LEA.HI R28, R28, R25, RZ, 0x7 ;  /* 0x000000191c1c7211 */ /* 0x000fe400078f38ff */
[----:B------:R-:W-:Y:S01]  /*30d0*/  LEA.HI R32, R32, R29, RZ, 0x7 ;  /* 0x0000001d20207211 */ /* 0x000fe200078f38ff */
[----:B------:R-:W-:Y:S01]  /*30e0*/  IMAD.IADD R34, R23, 0x1, -R24 ;  /* 0x0000000117227824 */ /* 0x000fe200078e0a18 */
[----:B------:R-:W-:-:S02]  /*30f0*/  SHF.R.S32.HI R23, RZ, 0x1f, R22 ;  /* 0x0000001fff177819 */ /* 0x000fc40000011416 */
[----:B------:R-:W-:Y:S01]  /*3100*/  LOP3.LUT R28, R28, 0xffffff80, RZ, 0xc0, !PT ;  /* 0xffffff801c1c7812 */ /* 0x000fe200078ec0ff */
[----:B------:R-:W-:Y:S01]  /*3110*/  IMAD.IADD R36, R109, 0x1, R34 ;  /* 0x000000016d247824 */ /* 0x000fe200078e0222 */
[----:B------:R-:W-:Y:S02]  /*3120*/  LOP3.LUT R32, R32, 0xffffff80, RZ, 0xc0, !PT ;  /* 0xffffff8020207812 */ /* 0x000fe400078ec0ff */
[----:B------:R-:W-:Y:S01]  /*3130*/  SHF.R.S32.HI R30, RZ, 0x1f, R27 ;  /* 0x0000001fff1e7819 */ /* 0x000fe2000001141b */
[----:B------:R-:W-:Y:S01]  /*3140*/  IMAD.IADD R38, R25, 0x1, -R28 ;  /* 0x0000000119267824 */ /* 0x000fe200078e0a1c */
[----:B------:R-:W-:Y:S01]  /*3150*/  LEA.HI R23, R23, R22, RZ, 0x4 ;  /* 0x0000001617177211 */ /* 0x000fe200078f20ff */
[----:B------:R-:W-:Y:S01]  /*3160*/  IMAD.IADD R40, R29, 0x1, -R32 ;  /* 0x000000011d287824 */ /* 0x000fe200078e0a20 */
[----:B------:R-:W-:Y:S01]  /*3170*/  LEA.HI R30, R30, R27, RZ, 0x4 ;  /* 0x0000001b1e1e7211 */ /* 0x000fe200078f20ff */
[C---:B------:R-:W-:Y:S01]  /*3180*/  IMAD.IADD R37, R109.reuse, 0x1, R38 ;  /* 0x000000016d257824 */ /* 0x040fe200078e0226 */
[----:B------:R-:W-:Y:S01]  /*3190*/  SHF.R.S32.HI R25, RZ, 0x4, R23 ;  /* 0x00000004ff197819 */ /* 0x000fe20000011417 */
[----:B------:R-:W-:Y:S01]  /*31a0*/  IMAD.IADD R42, R109, 0x1, R40 ;  /* 0x000000016d2a7824 */ /* 0x000fe200078e0228 */
[----:B------:R-:W-:-:S02]  /*31b0*/  SHF.R.S32.HI R29, RZ, 0x4, R26 ;  /* 0x00000004ff1d7819 */ /* 0x000fc4000001141a */
[----:B------:R-:W-:Y:S01]  /*31c0*/  SHF.R.S32.HI R35, RZ, 0x4, R30 ;  /* 0x00000004ff237819 */ /* 0x000fe2000001141e */
[----:B------:R-:W-:Y:S01]  /*31d0*/  IMAD R26, R20, 0x20, R25 ;  /* 0x00000020141a7824 */ /* 0x000fe200078e0219 */
[----:B------:R-:W-:Y:S01]  /*31e0*/  IADD3 R24, R22, 0x60, RZ ;  /* 0x0000006016187810 */ /* 0x000fe20007ffe0ff */
[----:B------:R-:W-:Y:S01]  /*31f0*/  IMAD R33, R20, 0x20, R29 ;  /* 0x0000002014217824 */ /* 0x000fe200078e021d */
[----:B------:R-:W-:Y:S01]  /*3200*/  ISETP.GE.AND P1, PT, R36, c[0x0][0x17c], PT ;  /* 0x00005f0024007a0c */ /* 0x000fe20003f26270 */
[----:B------:R-:W-:Y:S01]  /*3210*/  IMAD R39, R20, 0x20, R35 ;  /* 0x0000002014277824 */ /* 0x000fe200078e0223 */
[----:B------:R-:W-:Y:S01]  /*3220*/  ISETP.GE.AND P0, PT, R37, c[0x0][0x17c], PT ;  /* 0x00005f0025007a0c */ /* 0x000fe20003f06270 */
[----:B------:R-:W-:Y:S01]  /*3230*/  IMAD.SHL.U32 R27, R24, 0x8, RZ ;  /* 0x00000008181b7824 */ /* 0x000fe200078e00ff */
[----:B------:R-:W-:Y:S02]  /*3240*/  ISETP.GE.AND P2, PT, R42, c[0x0][0x17c], PT ;  /* 0x00005f002a007a0c */ /* 0x000fe40003f46270 */
[----:B------:R-:W-:-:S02]  /*3250*/  ISETP.GE.OR P1, PT, R26, c[0x0][0x180], P1 ;  /* 0x000060001a007a0c */ /* 0x000fc40000f26670 */
[----:B------:R-:W-:Y:S02]  /*3260*/  ISETP.GE.OR P0, PT, R33, c[0x0][0x180], P0 ;  /* 0x0000600021007a0c */ /* 0x000fe40000706670 */
[----:B------:R-:W-:Y:S02]  /*3270*/  ISETP.GE.OR P2, PT, R39, c[0x0][0x180], P2 ;  /* 0x0000600027007a0c */ /* 0x000fe40001746670 */
[----:B------:R-:W-:Y:S02]  /*3280*/  SHF.R.S32.HI R28, RZ, 0x1f, R27 ;  /* 0x0000001fff1c7819 */ /* 0x000fe4000001141b */
[----:B------:R-:W-:Y:S02]  /*3290*/  SHF.R.S32.HI R23, RZ, 0x1f, R24 ;  /* 0x0000001fff177819 */ /* 0x000fe40000011418 */
[----:B------:R-:W-:Y:S02]  /*32a0*/  LEA.HI R28, R28, R27, RZ, 0x7 ;  /* 0x0000001b1c1c7211 */ /* 0x000fe400078f38ff */
[----:B------:R-:W-:Y:S01]  /*32b0*/  LEA.HI R31, R23, R24, RZ, 0x4 ;  /* 0x00000018171f7211 */ /* 0x000fe200078f20ff */
[----:B------:R-:W-:Y:S01]  /*32c0*/  @!P1 IMAD R23, R26, c[0x0][0x17c], RZ ;  /* 0x00005f001a179a24 */ /* 0x000fe200078e02ff */
[----:B------:R-:W-:Y:S01]  /*32d0*/  LOP3.LUT R28, R28, 0xffffff80, RZ, 0xc0, !PT ;  /* 0xffffff801c1c7812 */ /* 0x000fe200078ec0ff */
[----:B------:R-:W-:Y:S01]  /*32e0*/  @!P0 IMAD R24, R33, c[0x0][0x17c], RZ ;  /* 0x00005f0021188a24 */ /* 0x000fe200078e02ff */
[----:B------:R-:W-:Y:S01]  /*32f0*/  @!P1 SHF.R.S32.HI R26, RZ, 0x1f, R36 ;  /* 0x0000001fff1a9819 */ /* 0x000fe20000011424 */
[----:B------:R-:W-:-:S02]  /*3300*/  @!P1 IMAD R30, R25, 0x88, R34 ;  /* 0x00000088191e9824 */ /* 0x000fc400078e0222 */
[----:B------:R-:W-:Y:S01]  /*3310*/  @!P2 IMAD R25, R39, c[0x0][0x17c], RZ ;  /* 0x00005f002719aa24 */ /* 0x000fe200078e02ff */
[----:B------:R-:W-:Y:S01]  /*3320*/  @!P0 IADD3 R33, P4, R37, R24, RZ ;  /* 0x0000001825218210 */ /* 0x000fe20007f9e0ff */
[----:B------:R-:W-:Y:S01]  /*3330*/  IMAD.IADD R44, R27, 0x1, -R28 ;  /* 0x000000011b2c7824 */ /* 0x000fe200078e0a1c */
[----:B------:R-:W-:Y:S01]  /*3340*/  @!P0 SHF.R.S32.HI R27, RZ, 0x1f, R37 ;  /* 0x0000001fff1b8819 */ /* 0x000fe20000011425 */
[----:B------:R-:W-:Y:S01]  /*3350*/  @!P2 IMAD R34, R35, 0x88, R40 ;  /* 0x000000882322a824 */ /* 0x000fe200078e0228 */
[----:B------:R-:W-:Y:S01]  /*3360*/  @!P1 IADD3 R35, P3, R36, R23, RZ ;  /* 0x0000001724239210 */ /* 0x000fe20007f7e0ff */
[----:B------:R-:W-:Y:S01]  /*3370*/  @!P0 IMAD R32, R29, 0x88, R38 ;  /* 0x000000881d208824 */ /* 0x000fe200078e0226 */
[----:B------:R-:W-:Y:S01]  /*3380*/  @!P2 SHF.R.S32.HI R28, RZ, 0x1f, R42 ;  /* 0x0000001fff1ca819 */ /* 0x000fe2000001142a */
[----:B------:R-:W-:Y:S01]  /*3390*/  IMAD.IADD R37, R109, 0x1, R44 ;  /* 0x000000016d257824 */ /* 0x000fe200078e022c */
[----:B------:R-:W-:Y:S02]  /*33a0*/  @!P2 IADD3 R29, P5, R42, R25, RZ ;  /* 0x000000192a1da210 */ /* 0x000fe40007fbe0ff */
[----:B------:R-:W-:Y:S01]  /*33b0*/  @!P1 LEA.HI.X.SX32 R40, R23, R26, 0x1, P3 ;  /* 0x0000001a17289211 */ /* 0x000fe200018f0eff */
[----:B------:R-:W-:Y:S01]  /*33c0*/  @!P1 IMAD R23, R30, 0x2, R21 ;  /* 0x000000021e179824 */ /* 0x000fe200078e0215 */
[----:B------:R-:W-:-:S02]  /*33d0*/  @!P0 LEA.HI.X.SX32 R38, R24, R27, 0x1, P4 ;  /* 0x0000001b18268211 */ /* 0x000fc400020f0eff */
[----:B------:R-:W-:Y:S02]  /*33e0*/  @!P1 LEA R24, P3, R35, c[0x0][0x168], 0x1 ;  /* 0x00005a0023189a11 */ /* 0x000fe400078608ff */
[----:B------:R-:W-:Y:S02]  /*33f0*/  @!P2 LEA.HI.X.SX32 R36, R25, R28, 0x1, P5 ;  /* 0x0000001c1924a211 */ /* 0x000fe400028f0eff */
[----:B------:R-:W-:Y:S02]  /*3400*/  @!P0 LEA R26, P4, R33, c[0x0][0x168], 0x1 ;  /* 0x00005a00211a8a11 */ /* 0x000fe400078808ff */
[----:B------:R-:W-:Y:S02]  /*3410*/  @!P2 LEA R28, P5, R29, c[0x0][0x168], 0x1 ;  /* 0x00005a001d1caa11 */ /* 0x000fe400078a08ff */
[----:B------:R-:W-:Y:S02]  /*3420*/  @!P1 LEA.HI.X R25, R35, c[0x0][0x16c], R40, 0x1, P3 ;  /* 0x00005b0023199a11 */ /* 0x000fe400018f0c28 */
[----:B------:R-:W-:Y:S01]  /*3430*/  SHF.R.S32.HI R35, RZ, 0x4, R31 ;  /* 0x00000004ff237819 */ /* 0x000fe2000001141f */
[--C-:B------:R-:W-:Y:S01]  /*3440*/  @!P0 IMAD R31, R32, 0x2, R21.reuse ;  /* 0x00000002201f8824 */ /* 0x100fe200078e0215 */
[----:B------:R-:W-:Y:S01]  /*3450*/  @!P0 LEA.HI.X R27, R33, c[0x0][0x16c], R38, 0x1, P4 ;  /* 0x00005b00211b8a11 */ /* 0x000fe200020f0c26 */
[----:B------:R-:W-:Y:S01]  /*3460*/  @!P2 IMAD R33, R34, 0x2, R21 ;  /* 0x000000022221a824 */ /* 0x000fe200078e0215 */
[----:B------:R-:W-:Y:S01]  /*3470*/  @!P2 LEA.HI.X R29, R29, c[0x0][0x16c], R36, 0x1, P5 ;  /* 0x00005b001d1daa11 */ /* 0x000fe200028f0c24 */
[----:B------:R-:W-:Y:S01]  /*3480*/  @!PT LDS RZ, [RZ] ;  /* 0x00000000fffff984 */ /* 0x000fe20000000800 */
[----:B------:R-:W-:Y:S01]  /*3490*/  @!PT LDS RZ, [RZ] ;  /* 0x00000000fffff984 */ /* 0x000fe20000000800 */
[----:B------:R-:W-:Y:S01]  /*34a0*/  @!PT LDS RZ, [RZ] ;  /* 0x00000000fffff984 */ /* 0x000fe20000000800 */
[----:B------:R1:W-:Y:S01]  /*34b0*/  @!P1 LDGSTS.E.128 [R23], [R24.64] ;  /* 0x0000000018179fae */ /* 0x0003e2000b921c44 */
[----:B------:R-:W-:Y:S01]  /*34c0*/  IMAD R32, R20, 0x20, R35 ;  /* 0x0000002014207824 */ /* 0x000fe200078e0223 */
[----:B------:R-:W-:-:S02]  /*34d0*/  ISETP.GE.AND P1, PT, R37, c[0x0][0x17c], PT ;  /* 0x00005f0025007a0c */ /* 0x000fc40003f26270 */
[----:B------:R1:W-:Y:S01]  /*34e0*/  @!P0 LDGSTS.E.128 [R31], [R26.64] ;  /* 0x000000001a1f8fae */ /* 0x0003e2000b921c44 */
[----:B------:R-:W-:Y:S02]  /*34f0*/  ISETP.GE.AND P0, PT, R22, 0x180, PT ;  /* 0x000001801600780c */ /* 0x000fe40003f06270 */
[----:B------:R-:W-:Y:S01]  /*3500*/  ISETP.GE.OR P1, PT, R32, c[0x0][0x180], P1 ;  /* 0x0000600020007a0c */ /* 0x000fe20000f26670 */
[----:B------:R1:W-:Y:S01]  /*3510*/  @!P2 LDGSTS.E.128 [R33], [R28.64] ;  /* 0x000000001c21afae */ /* 0x0003e2000b921c44 */
[----:B------:R-:W-:-:S11]  /*3520*/  IADD3 R30, R22, 0x80, RZ ;  /* 0x00000080161e7810 */ /* 0x000fd60007ffe0ff */
[----:B------:R-:W-:Y:S05]  /*3530*/  @P1 BRA `(.L_x_47) ;  /* 0x0000009000001947 */ /* 0x000fea0003800000 */
[----:B-1----:R-:W-:Y:S01]  /*3540*/  IMAD R22, R32, c[0x0][0x17c], RZ ;  /* 0x00005f0020167a24 */ /* 0x002fe200078e02ff */
[----:B------:R-:W-:Y:S01]  /*3550*/  SHF.R.S32.HI R23, RZ, 0x1f, R37 ;  /* 0x0000001fff177819 */ /* 0x000fe20000011425 */
[----:B------:R-:W-:-:S03]  /*3560*/  IMAD R24, R35, 0x88, R44 ;  /* 0x0000008823187824 */ /* 0x000fc600078e022c */
[----:B------:R-:W-:-:S04]  /*3570*/  IADD3 R25, P1, R37, R22, RZ ;  /* 0x0000001625197210 */ /* 0x000fc80007f3e0ff */
[----:B------:R-:W-:Y:S02]  /*3580*/  LEA.HI.X.SX32 R26, R22, R23, 0x1, P1 ;  /* 0x00000017161a7211 */ /* 0x000fe400008f0eff */
[----:B------:R-:W-:-:S04]  /*3590*/  LEA R22, P1, R25, c[0x0][0x168], 0x1 ;  /* 0x00005a0019167a11 */ /* 0x000fc800078208ff */
[----:B------:R-:W-:Y:S01]  /*35a0*/  LEA.HI.X R23, R25, c[0x0][0x16c], R26, 0x1, P1 ;  /* 0x00005b0019177a11 */ /* 0x000fe200008f0c1a */
[----:B------:R-:W-:-:S05]  /*35b0*/  IMAD R25, R24, 0x2, R21 ;  /* 0x0000000218197824 */ /* 0x000fca00078e0215 */
[----:B------:R1:W-:Y:S03]  /*35c0*/  LDGSTS.E.128 [R25], [R22.64] ;  /* 0x0000000016197fae */ /* 0x0003e6000b921c44 */
.L_x_47:
[----:B-1----:R-:W-:Y:S05]  /*35d0*/  BSYNC B1 ;  /* 0x0000000000017941 */ /* 0x002fea0003800000 */
.L_x_46:
[----:B------:R-:W-:Y:S01]  /*35e0*/  IMAD.MOV.U32 R22, RZ, RZ, R30 ;  /* 0x000000ffff167224 */ /* 0x000fe200078e001e */
[----:B------:R-:W-:Y:S05]  /*35f0*/  @!P0 BRA `(.L_x_48) ;  /* 0xfffff9f000008947 */ /* 0x000fea000383ffff */
.L_x_28:
[----:B------:R-:W-:Y:S05]  /*3600*/  BSYNC B0 ;  /* 0x0000000000007941 */ /* 0x000fea0003800000 */
.L_x_27:
[----:B------:R-:W0:Y:S01]  /*3610*/  LDGDEPBAR ;  /* 0x00000000000079af */ /* 0x000e220000000000 */
[----:B------:R-:W-:-:S05]  /*3620*/  DEPBAR.LE SB0, 0x0 ;  /* 0x000080000000791a */ /* 0x000fca0000000000 */
.L_x_25:
[----:B------:R-:W-:Y:S02]  /*3630*/  WARPSYNC 0xffffffff ;  /* 0xffffffff00007948 */ /* 0x000fe40003800000 */
[----:B------:R-:W-:Y:S01]  /*3640*/  IADD3 R5, R5, 0x1, RZ ;  /* 0x0000000105057810 */ /* 0x000fe20007ffe0ff */
[----:B------:R-:W-:Y:S03]  /*3650*/  BAR.SYNC.DEFER_BLOCKING 0x0 ;  /* 0x0000000000007b1d */ /* 0x000fe60000010000 */
[----:B------:R-:W-:-:S13]  /*3660*/  ISETP.GE.AND P0, PT, R5, R10, PT ;  /* 0x0000000a0500720c */ /* 0x000fda0003f06270 */
[----:B------:R-:W-:Y:S01]  /*3670*/  @P0 CALL.REL.NOINC `(.L_x_23) ;  /* 0x0000001000000944 */ /* 0x000fe20003c00000 */
[----:B------:R-:W-:Y:S05]  /*3680*/  BRA `(.L_x_49) ;  /* 0xffffe11000007947 */ /* 0x000fea000383ffff */
.L_x_23:
[----:B------:R-:W2:Y:S02]  /*3690*/  S2R R0, SR_TID.X ;  /* 0x0000000000007919 */ /* 0x000ea40000002100 */
[----:B--2---:R-:W-:-:S13]  /*36a0*/  ISETP.GE.AND P0, PT, R0, 0x20, PT ;  /* 0x000000200000780c */ /* 0x004fda0003f06270 */
[----:B------:R-:W-:Y:S05]  /*36b0*/  @!P0 EXIT ;  /* 0x000000000000894d */ /* 0x000fea0003800000 */
[----:B------:R-:W-:Y:S01]  /*36c0*/  IMAD R2, R107, 0x12, R108 ;  /* 0x000000126b027824 */ /* 0x000fe200078e026c */
[C---:B------:R-:W-:Y:S02]  /*36d0*/  IADD3 R11, R109.reuse, 0x10, RZ ;  /* 0x000000106d0b7810 */ /* 0x040fe40007ffe0ff */
[----:B------:R-:W-:Y:S02]  /*36e0*/  IADD3 R21, R109, 0x20, RZ ;  /* 0x000000206d157810 */ /* 0x000fe40007ffe0ff */
[C---:B------:R-:W-:Y:S01]  /*36f0*/  ISETP.GE.AND P0, PT, R2.reuse, c[0x0][0x178], PT ;  /* 0x00005e0002007a0c */ /* 0x040fe20003f06270 */
[----:B------:R-:W-:-:S03]  /*3700*/  IMAD R2, R2, c[0x0][0x17c], RZ ;  /* 0x00005f0002027a24 */ /* 0x000fc600078e02ff */
[----:B------:R-:W-:Y:S02]  /*3710*/  ISETP.GE.OR P1, PT, R109, c[0x0][0x17c], P0 ;  /* 0x00005f006d007a0c */ /* 0x000fe40000726670 */
[----:B------:R-:W-:-:S11]  /*3720*/  SHF.R.S32.HI R0, RZ, 0x1f, R2 ;  /* 0x0000001fff007819 */ /* 0x000fd60000011402 */
[----:B------:R-:W-:Y:S05]  /*3730*/  @P1 BRA `(.L_x_50) ;  /* 0x0000013000001947 */ /* 0x000fea0003800000 */
[----:B------:R-:W2:Y:S01]  /*3740*/  S2R R4, SR_LANEID ;  /* 0x0000000000047919 */ /* 0x000ea20000000000 */
[----:B------:R-:W-:Y:S01]  /*3750*/  IMAD.MOV.U32 R9, RZ, RZ, c[0x0][0x17c] ;  /* 0x00005f00ff097624 */ /* 0x000fe200078e00ff */
[C---:B------:R-:W-:Y:S01]  /*3760*/  IADD3 R6, P1, R109.reuse, R2, RZ ;  /* 0x000000026d067210 */ /* 0x040fe20007f3e0ff */
[----:B------:R-:W-:Y:S01]  /*3770*/  IMAD.MOV.U32 R5, RZ, RZ, RZ ;  /* 0x000000ffff057224 */ /* 0x000fe200078e00ff */
[----:B------:R-:W-:Y:S02]  /*3780*/  WARPSYNC 0xffffffff ;  /* 0xffffffff00007948 */ /* 0x000fe40003800000 */
[----:B------:R-:W-:Y:S02]  /*3790*/  SHF.R.U32.HI R9, RZ, 0x1, R9 ;  /* 0x00000001ff097819 */ /* 0x000fe40000011609 */
[----:B-1----:R-:W-:Y:S02]  /*37a0*/  LEA.HI.X.SX32 R23, R109, R0, 0x1, P1 ;  /* 0x000000006d177211 */ /* 0x002fe400008f0eff */
[----:B------:R-:W-:-:S02]  /*37b0*/  LEA R7, P1, R6, c[0x0][0x170], 0x1 ;  /* 0x00005c0006077a11 */ /* 0x000fc400078208ff */
[----:B--2---:R-:W-:Y:S02]  /*37c0*/  SHF.R.U32.HI R3, RZ, 0x2, R4 ;  /* 0x00000002ff037819 */ /* 0x004fe40000011604 */
[----:B------:R-:W-:-:S05]  /*37d0*/  LOP3.LUT R4, R4, 0x3, RZ, 0xc0, !PT ;  /* 0x0000000304047812 */ /* 0x000fca00078ec0ff */
[----:B------:R-:W-:Y:S01]  /*37e0*/  IMAD.WIDE.U32 R4, R3, R9, R4 ;  /* 0x0000000903047225 */ /* 0x000fe200078e0004 */
[----:B------:R-:W-:-:S04]  /*37f0*/  LEA.HI.X R3, R6, c[0x0][0x174], R23, 0x1, P1 ;  /* 0x00005d0006037a11 */ /* 0x000fc800008f0c17 */
[----:B------:R-:W-:-:S04]  /*3800*/  LEA R6, P1, R4, R7, 0x2 ;  /* 0x0000000704067211 */ /* 0x000fc800078210ff */
[----:B------:R-:W-:-:S05]  /*3810*/  LEA.HI.X R7, R4, R3, R5, 0x2, P1 ;  /* 0x0000000304077211 */ /* 0x000fca00008f1405 */
[----:B------:R-:W-:Y:S01]  /*3820*/  IMAD.WIDE.U32 R4, R9, 0x20, R6 ;  /* 0x0000002009047825 */ /* 0x000fe200078e0006 */
[----:B------:R1:W-:Y:S04]  /*3830*/  STG.E [R6.64], R14 ;  /* 0x0000000e06007986 */ /* 0x0003e8000c101904 */
[----:B------:R1:W-:Y:S04]  /*3840*/  STG.E [R4.64], R15 ;  /* 0x0000000f04007986 */ /* 0x0003e8000c101904 */
[----:B------:R1:W-:Y:S04]  /*3850*/  STG.E [R6.64+0x10], R90 ;  /* 0x0000105a06007986 */ /* 0x0003e8000c101904 */
[----:B------:R1:W-:Y:S02]  /*3860*/  STG.E [R4.64+0x10], R91 ;  /* 0x0000105b04007986 */ /* 0x0003e4000c101904 */
.L_x_50:
[----:B------:R-:W-:Y:S02]  /*3870*/  ISETP.GE.OR P6, PT, R11, c[0x0][0x17c], P0 ;  /* 0x00005f000b007a0c */ /* 0x000fe400007c6670 */
[----:B------:R-:W-:-:S02]  /*3880*/  IADD3 R3, R109, 0x30, RZ ;  /* 0x000000306d037810 */ /* 0x000fc40007ffe0ff */
[C---:B------:R-:W-:Y:S02]  /*3890*/  IADD3 R9, R109.reuse, 0x40, RZ ;  /* 0x000000406d097810 */ /* 0x040fe40007ffe0ff */
[C---:B-1----:R-:W-:Y:S02]  /*38a0*/  IADD3 R15, R109.reuse, 0x50, RZ ;  /* 0x000000506d0f7810 */ /* 0x042fe40007ffe0ff */
[C---:B------:R-:W-:Y:S02]  /*38b0*/  IADD3 R23, R109.reuse, 0x60, RZ ;  /* 0x000000606d177810 */ /* 0x040fe40007ffe0ff */
[----:B------:R-:W-:Y:S02]  /*38c0*/  IADD3 R109, R109, 0x70, RZ ;  /* 0x000000706d6d7810 */ /* 0x000fe40007ffe0ff */
[----:B------:R-:W-:Y:S02]  /*38d0*/  ISETP.GE.OR P5, PT, R21, c[0x0][0x17c], P0 ;  /* 0x00005f0015007a0c */ /* 0x000fe400007a6670 */
[----:B------:R-:W-:-:S02]  /*38e0*/  ISETP.GE.OR P4, PT, R3, c[0x0][0x17c], P0 ;  /* 0x00005f0003007a0c */ /* 0x000fc40000786670 */
[----:B------:R-:W-:Y:S02]  /*38f0*/  ISETP.GE.OR P3, PT, R9, c[0x0][0x17c], P0 ;  /* 0x00005f0009007a0c */ /* 0x000fe40000766670 */
[----:B------:R-:W-:Y:S02]  /*3900*/  ISETP.GE.OR P2, PT, R15, c[0x0][0x17c], P0 ;  /* 0x00005f000f007a0c */ /* 0x000fe40000746670 */
[----:B------:R-:W-:Y:S02]  /*3910*/  ISETP.GE.OR P1, PT, R23, c[0x0][0x17c], P0 ;  /* 0x00005f0017007a0c */ /* 0x000fe40000726670 */
[----:B------:R-:W-:Y:S01]  /*3920*/  ISETP.GE.OR P0, PT, R109, c[0x0][0x17c], P0 ;  /* 0x00005f006d007a0c */ /* 0x000fe20000706670 */
[----:B------:R-:W-:Y:S07]  /*3930*/  @P6 BRA `(.L_x_51) ;  /* 0x0000013000006947 */ /* 0x000fee0003800000 */
[----:B------:R-:W1:Y:S01]  /*3940*/  S2R R4, SR_LANEID ;  /* 0x0000000000047919 */ /* 0x000e620000000000 */
[----:B------:R-:W-:Y:S01]  /*3950*/  IMAD.MOV.U32 R5, RZ, RZ, c[0x0][0x17c] ;  /* 0x00005f00ff057624 */ /* 0x000fe200078e00ff */
[----:B------:R-:W-:Y:S01]  /*3960*/  IADD3 R8, P6, R2, R11, RZ ;  /* 0x0000000b02087210 */ /* 0x000fe20007fde0ff */
[----:B------:R-:W-:Y:S03]  /*3970*/  WARPSYNC 0xffffffff ;  /* 0xffffffff00007948 */ /* 0x000fe60003800000 */
[----:B------:R-:W-:Y:S01]  /*3980*/  SHF.R.U32.HI R27, RZ, 0x1, R5 ;  /* 0x00000001ff1b7819 */ /* 0x000fe20000011605 */
[----:B------:R-:W-:Y:S01]  /*3990*/  IMAD.MOV.U32 R5, RZ, RZ, RZ ;  /* 0x000000ffff057224 */ /* 0x000fe200078e00ff */
[----:B------:R-:W-:-:S02]  /*39a0*/  LEA.HI.X.SX32 R25, R11, R0, 0x1, P6 ;  /* 0x000000000b197211 */ /* 0x000fc400030f0eff */
[----:B------:R-:W-:Y:S02]  /*39b0*/  LEA R11, P6, R8, c[0x0][0x170], 0x1 ;  /* 0x00005c00080b7a11 */ /* 0x000fe400078c08ff */
[----:B-1----:R-:W-:Y:S02]  /*39c0*/  SHF.R.U32.HI R7, RZ, 0x2, R4 ;  /* 0x00000002ff077819 */ /* 0x002fe40000011604 */
        /* <DEDUP_REMOVED lines=10> */
.L_x_51:
[----:B------:R-:W-:Y:S05]  /*3a70*/  @P5 BRA `(.L_x_52) ;  /* 0x0000013000005947 */ /* 0x000fea0003800000 */
[----:B-1----:R-:W1:Y:S01]  /*3a80*/  S2R R4, SR_LANEID ;  /* 0x0000000000047919 */ /* 0x002e620000000000 */
        /* <DEDUP_REMOVED lines=18> */
.L_x_52:
        /* <DEDUP_REMOVED lines=20> */
.L_x_53:
[----:B------:R-:W-:Y:S05]  /*3cf0*/  @P3 BRA `(.L_x_54) ;  /* 0x0000013000003947 */ /* 0x000fea0003800000 */
[----:B-1----:R-:W1:Y:S01]  /*3d00*/  S2R R4, SR_LANEID ;  /* 0x0000000000047919 */ /* 0x002e620000000000 */
[----:B------:R-:W-:Y:S01]  /*3d10*/  IMAD.MOV.U32 R3, RZ, RZ, c[0x0][0x17c] ;  /* 0x00005f00ff037624 */ /* 0x000fe200078e00ff */
[----:B------:R-:W-:Y:S01]  /*3d20*/  IADD3 R8, P3, R2, R9, RZ ;  /* 0x0000000902087210 */ /* 0x000fe20007f7e0ff */
[----:B------:R-:W-:Y:S01]  /*3d30*/  IMAD.MOV.U32 R5, RZ, RZ, RZ ;  /* 0x000000ffff057224 */ /* 0x000fe200078e00ff */
[----:B------:R-:W-:Y:S02]  /*3d40*/  WARPSYNC 0xffffffff ;  /* 0xffffffff00007948 */ /* 0x000fe40003800000 */
[----:B------:R-:W-:-:S02]  /*3d50*/  SHF.R.U32.HI R11, RZ, 0x1, R3 ;  /* 0x00000001ff0b7819 */ /* 0x000fc40000011603 */
[----:B------:R-:W-:Y:S02]  /*3d60*/  LEA.HI.X.SX32 R9, R9, R0, 0x1, P3 ;  /* 0x0000000009097211 */ /* 0x000fe400018f0eff */
        /* <DEDUP_REMOVED lines=12> */
.L_x_54:
        /* <DEDUP_REMOVED lines=20> */
.L_x_55:
        /* <DEDUP_REMOVED lines=20> */
.L_x_56:
[----:B------:R-:W-:Y:S05]  /*40b0*/  @P0 EXIT ;  /* 0x000000000000094d */ /* 0x000fea0003800000 */
[----:B------:R-:W2:Y:S01]  /*40c0*/  S2R R3, SR_LANEID ;  /* 0x0000000000037919 */ /* 0x000ea20000000000 */
[----:B-1----:R-:W-:Y:S01]  /*40d0*/  IMAD.MOV.U32 R4, RZ, RZ, c[0x0][0x17c] ;  /* 0x00005f00ff047624 */ /* 0x002fe200078e00ff */
[----:B------:R-:W-:Y:S01]  /*40e0*/  IADD3 R6, P0, R2, R109, RZ ;  /* 0x0000006d02067210 */ /* 0x000fe20007f1e0ff */
[----:B------:R-:W-:Y:S03]  /*40f0*/  WARPSYNC 0xffffffff ;  /* 0xffffffff00007948 */ /* 0x000fe60003800000 */
[----:B------:R-:W-:-:S02]  /*4100*/  SHF.R.U32.HI R9, RZ, 0x1, R4 ;  /* 0x00000001ff097819 */ /* 0x000fc40000011604 */
[----:B------:R-:W-:Y:S02]  /*4110*/  LEA.HI.X.SX32 R109, R109, R0, 0x1, P0 ;  /* 0x000000006d6d7211 */ /* 0x000fe400000f0eff */
[----:B------:R-:W-:Y:S02]  /*4120*/  LEA R7, P0, R6, c[0x0][0x170], 0x1 ;  /* 0x00005c0006077a11 */ /* 0x000fe400078008ff */
[----:B--2---:R-:W-:Y:S02]  /*4130*/  SHF.R.U32.HI R5, RZ, 0x2, R3 ;  /* 0x00000002ff057819 */ /* 0x004fe40000011603 */
[----:B------:R-:W-:Y:S01]  /*4140*/  LOP3.LUT R2, R3, 0x3, RZ, 0xc0, !PT ;  /* 0x0000000303027812 */ /* 0x000fe200078ec0ff */
[----:B------:R-:W-:-:S04]  /*4150*/  IMAD.MOV.U32 R3, RZ, RZ, RZ ;  /* 0x000000ffff037224 */ /* 0x000fc800078e00ff */
[----:B------:R-:W-:Y:S01]  /*4160*/  IMAD.WIDE.U32 R4, R5, R9, R2 ;  /* 0x0000000905047225 */ /* 0x000fe200078e0002 */
[----:B------:R-:W-:-:S04]  /*4170*/  LEA.HI.X R3, R6, c[0x0][0x174], R109, 0x1, P0 ;  /* 0x00005d0006037a11 */ /* 0x000fc800000f0c6d */
[----:B------:R-:W-:-:S04]  /*4180*/  LEA R2, P0, R4, R7, 0x2 ;  /* 0x0000000704027211 */ /* 0x000fc800078010ff */
[----:B------:R-:W-:-:S05]  /*4190*/  LEA.HI.X R3, R4, R3, R5, 0x2, P0 ;  /* 0x0000000304037211 */ /* 0x000fca00000f1405 */
[----:B------:R-:W-:Y:S01]  /*41a0*/  IMAD.WIDE.U32 R4, R9, 0x20, R2 ;  /* 0x0000002009047825 */ /* 0x000fe200078e0002 */
[----:B------:R-:W-:Y:S04]  /*41b0*/  STG.E [R2.64], R18 ;  /* 0x0000001202007986 */ /* 0x000fe8000c101904 */
[----:B------:R-:W-:Y:S04]  /*41c0*/  STG.E [R4.64], R19 ;  /* 0x0000001304007986 */ /* 0x000fe8000c101904 */
[----:B------:R-:W-:Y:S04]  /*41d0*/  STG.E [R2.64+0x10], R16 ;  /* 0x0000101002007986 */ /* 0x000fe8000c101904 */
[----:B------:R-:W-:Y:S01]  /*41e0*/  STG.E [R4.64+0x10], R17 ;  /* 0x0000101104007986 */ /* 0x000fe2000c101904 */
[----:B------:R-:W-:Y:S05]  /*41f0*/  EXIT ;  /* 0x000000000000794d */ /* 0x000fea0003800000 */
.L_x_57:
[----:B------:R-:W-:-:S00]  /*4200*/  BRA `(.L_x_57) ;  /* 0xfffffff000007947 */ /* 0x000fc0000383ffff */
[----:B------:R-:W-:-:S00]  /*4210*/  NOP ;  /* 0x0000000000007918 */ /* 0x000fc00000000000 */
        /* <DEDUP_REMOVED lines=14> */
.L_x_58:


//--------------------- .nv.shared.gemm_mma_kernel --------------------------
	.section	.nv.shared.gemm_mma_kernel,"aw",@nobits
	.sectionflags	@""
	.align	16
